	.target	sm_90a

	.elftype	@"ET_EXEC"


//--------------------- .note.nv.tkinfo           --------------------------
	.section	.note.nv.tkinfo,"",@"SHT_NOTE"
	.sectionflags	@"SHF_NOTE_NV_TKINFO"
	.tkinfo
        /*0018*/ 	.word	0x00000002
        /*0030*/ 	.string	""
        /*0030*/ 	.string	"ptxas"
        /*0030*/ 	.string	"Cuda compilation tools, release 13.0, V13.0.88"
        /*0030*/ 	.string	"Build cuda_13.0.r13.0/compiler.36424714_0"
        /*0030*/ 	.string	"-arch sm_90a -m 64 "



//--------------------- .note.nv.cuinfo           --------------------------
	.section	.note.nv.cuinfo,"",@"SHT_NOTE"
	.sectionflags	@"SHF_NOTE_NV_CUINFO"
        /*0018*/ 	.short	0x0002
        /*001a*/ 	.short	0x005a
        /*001c*/ 	.short	0x0082
	.zero		2


//--------------------- .nv.info                  --------------------------
	.section	.nv.info,"",@"SHT_CUDA_INFO"
	.align	4


	//----- nvinfo : EIATTR_REGCOUNT
	.align		4
        /*0000*/ 	.byte	0x04, 0x2f
        /*0002*/ 	.short	(.L_12 - .L_11)
	.align		4
.L_11:
        /*0004*/ 	.word	index@(_ZN7cutlass13device_kernelINS_4gemm6kernel13GemmUniversalIN4cute5tupleIJiiiiEEENS1_10collective13CollectiveMmaINS1_37MainloopSm90TmaGmmaWarpSpecializedFP8ILi5ENS5_IJNS4_1CILi2EEENSA_ILi1EEESC_EEENS1_35KernelTmaWarpSpecializedCooperativeEEENS5_IJNSA_ILi128EEENSA_ILi256EEENSA_ILi64EEEEEENS_12float_e4m3_tENS5_IJlSC_lEEESK_SL_NS4_8TiledMMAINS4_8MMA_AtomIJNS4_4SM904GMMA31MMA_64x256x32_F32E4M3E4M3_SS_TNILNSP_7ScaleInE1ELSR_1EEEEEENS4_6LayoutISD_NS5_IJSC_NSA_ILi0EEESV_EEEEENS5_IJNS4_10UnderscoreESY_SY_EEEEENS4_13SM90_TMA_LOADENS4_14ComposedLayoutINS4_7SwizzleILi2ELi4ELi3EEENS4_18smem_ptr_flag_bitsILi8EEENSU_INS5_IJNSA_ILi8EEESI_EEENS5_IJSI_SC_EEEEEEEvNS4_8identityENS4_23SM90_TMA_LOAD_MULTICASTES1B_vS1C_EENS_8epilogue10collective6detail29Sm90TmaWarpSpecializedAdapterINS1G_15DefaultEpilogueISK_SL_SL_NS1F_6thread17LinearCombinationISK_Li1EffLNS1K_9ScaleType4KindE0ELNS_15FloatRoundStyleE2ESK_EENS1_15EpilogueDefaultEEEEEvvEEEEvNT_6ParamsE)
        /*0008*/ 	.word	0x000000a8


	//----- nvinfo : EIATTR_FRAME_SIZE
	.align		4
.L_12:
        /*000c*/ 	.byte	0x04, 0x11
        /*000e*/ 	.short	(.L_14 - .L_13)
	.align		4
.L_13:
        /*0010*/ 	.word	index@(_ZN7cutlass13device_kernelINS_4gemm6kernel13GemmUniversalIN4cute5tupleIJiiiiEEENS1_10collective13CollectiveMmaINS1_37MainloopSm90TmaGmmaWarpSpecializedFP8ILi5ENS5_IJNS4_1CILi2EEENSA_ILi1EEESC_EEENS1_35KernelTmaWarpSpecializedCooperativeEEENS5_IJNSA_ILi128EEENSA_ILi256EEENSA_ILi64EEEEEENS_12float_e4m3_tENS5_IJlSC_lEEESK_SL_NS4_8TiledMMAINS4_8MMA_AtomIJNS4_4SM904GMMA31MMA_64x256x32_F32E4M3E4M3_SS_TNILNSP_7ScaleInE1ELSR_1EEEEEENS4_6LayoutISD_NS5_IJSC_NSA_ILi0EEESV_EEEEENS5_IJNS4_10UnderscoreESY_SY_EEEEENS4_13SM90_TMA_LOADENS4_14ComposedLayoutINS4_7SwizzleILi2ELi4ELi3EEENS4_18smem_ptr_flag_bitsILi8EEENSU_INS5_IJNSA_ILi8EEESI_EEENS5_IJSI_SC_EEEEEEEvNS4_8identityENS4_23SM90_TMA_LOAD_MULTICASTES1B_vS1C_EENS_8epilogue10collective6detail29Sm90TmaWarpSpecializedAdapterINS1G_15DefaultEpilogueISK_SL_SL_NS1F_6thread17LinearCombinationISK_Li1EffLNS1K_9ScaleType4KindE0ELNS_15FloatRoundStyleE2ESK_EENS1_15EpilogueDefaultEEEEEvvEEEEvNT_6ParamsE)
        /*0014*/ 	.word	0x00000108


	//----- nvinfo : EIATTR_MIN_STACK_SIZE
	.align		4
.L_14:
        /*0018*/ 	.byte	0x04, 0x12
        /*001a*/ 	.short	(.L_16 - .L_15)
	.align		4
.L_15:
        /*001c*/ 	.word	index@(_ZN7cutlass13device_kernelINS_4gemm6kernel13GemmUniversalIN4cute5tupleIJiiiiEEENS1_10collective13CollectiveMmaINS1_37MainloopSm90TmaGmmaWarpSpecializedFP8ILi5ENS5_IJNS4_1CILi2EEENSA_ILi1EEESC_EEENS1_35KernelTmaWarpSpecializedCooperativeEEENS5_IJNSA_ILi128EEENSA_ILi256EEENSA_ILi64EEEEEENS_12float_e4m3_tENS5_IJlSC_lEEESK_SL_NS4_8TiledMMAINS4_8MMA_AtomIJNS4_4SM904GMMA31MMA_64x256x32_F32E4M3E4M3_SS_TNILNSP_7ScaleInE1ELSR_1EEEEEENS4_6LayoutISD_NS5_IJSC_NSA_ILi0EEESV_EEEEENS5_IJNS4_10UnderscoreESY_SY_EEEEENS4_13SM90_TMA_LOADENS4_14ComposedLayoutINS4_7SwizzleILi2ELi4ELi3EEENS4_18smem_ptr_flag_bitsILi8EEENSU_INS5_IJNSA_ILi8EEESI_EEENS5_IJSI_SC_EEEEEEEvNS4_8identityENS4_23SM90_TMA_LOAD_MULTICASTES1B_vS1C_EENS_8epilogue10collective6detail29Sm90TmaWarpSpecializedAdapterINS1G_15DefaultEpilogueISK_SL_SL_NS1F_6thread17LinearCombinationISK_Li1EffLNS1K_9ScaleType4KindE0ELNS_15FloatRoundStyleE2ESK_EENS1_15EpilogueDefaultEEEEEvvEEEEvNT_6ParamsE)
        /*0020*/ 	.word	0x00000108
.L_16:


//--------------------- .nv.compat                --------------------------
	.section	.nv.compat,"",@"SHT_CUDA_COMPAT_INFO"
	.align	4
        /*0000*/ 	.byte	0x02, 0x09, 0x01, 0x00, 0x02, 0x02, 0x04, 0x00, 0x02, 0x05, 0x05, 0x00, 0x03, 0x07, 0x01, 0x01
        /*0010*/ 	.byte	0x02, 0x03, 0x01, 0x00, 0x02, 0x06, 0x01, 0x00, 0x04, 0x0b, 0x08, 0x00, 0x00, 0x00, 0x00, 0x00
        /*0020*/ 	.byte	0x00, 0x00, 0x00, 0x00


//--------------------- .nv.info._ZN7cutlass13device_kernelINS_4gemm6kernel13GemmUniversalIN4cute5tupleIJiiiiEEENS1_10collective13CollectiveMmaINS1_37MainloopSm90TmaGmmaWarpSpecializedFP8ILi5ENS5_IJNS4_1CILi2EEENSA_ILi1EEESC_EEENS1_35KernelTmaWarpSpecializedCooperativeEEENS5_IJNSA_ILi128EEENSA_ILi256EEENSA_ILi64EEEEEENS_12float_e4m3_tENS5_IJlSC_lEEESK_SL_NS4_8TiledMMAINS4_8MMA_AtomIJNS4_4SM904GMMA31MMA_64x256x32_F32E4M3E4M3_SS_TNILNSP_7ScaleInE1ELSR_1EEEEEENS4_6LayoutISD_NS5_IJSC_NSA_ILi0EEESV_EEEEENS5_IJNS4_10UnderscoreESY_SY_EEEEENS4_13SM90_TMA_LOADENS4_14ComposedLayoutINS4_7SwizzleILi2ELi4ELi3EEENS4_18smem_ptr_flag_bitsILi8EEENSU_INS5_IJNSA_ILi8EEESI_EEENS5_IJSI_SC_EEEEEEEvNS4_8identityENS4_23SM90_TMA_LOAD_MULTICASTES1B_vS1C_EENS_8epilogue10collective6detail29Sm90TmaWarpSpecializedAdapterINS1G_15DefaultEpilogueISK_SL_SL_NS1F_6thread17LinearCombinationISK_Li1EffLNS1K_9ScaleType4KindE0ELNS_15FloatRoundStyleE2ESK_EENS1_15EpilogueDefaultEEEEEvvEEEEvNT_6ParamsE --------------------------
	.section	.nv.info._ZN7cutlass13device_kernelINS_4gemm6kernel13GemmUniversalIN4cute5tupleIJiiiiEEENS1_10collective13CollectiveMmaINS1_37MainloopSm90TmaGmmaWarpSpecializedFP8ILi5ENS5_IJNS4_1CILi2EEENSA_ILi1EEESC_EEENS1_35KernelTmaWarpSpecializedCooperativeEEENS5_IJNSA_ILi128EEENSA_ILi256EEENSA_ILi64EEEEEENS_12float_e4m3_tENS5_IJlSC_lEEESK_SL_NS4_8TiledMMAINS4_8MMA_AtomIJNS4_4SM904GMMA31MMA_64x256x32_F32E4M3E4M3_SS_TNILNSP_7ScaleInE1ELSR_1EEEEEENS4_6LayoutISD_NS5_IJSC_NSA_ILi0EEESV_EEEEENS5_IJNS4_10UnderscoreESY_SY_EEEEENS4_13SM90_TMA_LOADENS4_14ComposedLayoutINS4_7SwizzleILi2ELi4ELi3EEENS4_18smem_ptr_flag_bitsILi8EEENSU_INS5_IJNSA_ILi8EEESI_EEENS5_IJSI_SC_EEEEEEEvNS4_8identityENS4_23SM90_TMA_LOAD_MULTICASTES1B_vS1C_EENS_8epilogue10collective6detail29Sm90TmaWarpSpecializedAdapterINS1G_15DefaultEpilogueISK_SL_SL_NS1F_6thread17LinearCombinationISK_Li1EffLNS1K_9ScaleType4KindE0ELNS_15FloatRoundStyleE2ESK_EENS1_15EpilogueDefaultEEEEEvvEEEEvNT_6ParamsE,"",@"SHT_CUDA_INFO"
	.sectionflags	@""
	.align	4


	//----- nvinfo : EIATTR_CUDA_API_VERSION
	.align		4
        /*0000*/ 	.byte	0x04, 0x37
        /*0002*/ 	.short	(.L_18 - .L_17)
.L_17:
        /*0004*/ 	.word	0x00000082


	//----- nvinfo : EIATTR_KPARAM_INFO
	.align		4
.L_18:
        /*0008*/ 	.byte	0x04, 0x17
        /*000a*/ 	.short	(.L_20 - .L_19)
.L_19:
        /*000c*/ 	.word	0x00000000
        /*0010*/ 	.short	0x0000
        /*0012*/ 	.short	0x0070
        /*0014*/ 	.byte	0x00, 0xf0, 0x01, 0x10


	//----- nvinfo : EIATTR_SPARSE_MMA_MASK
	.align		4
.L_20:
        /*0018*/ 	.byte	0x03, 0x50
        /*001a*/ 	.short	0x0000


	//----- nvinfo : EIATTR_MAXREG_COUNT
	.align		4
        /*001c*/ 	.byte	0x03, 0x1b
        /*001e*/ 	.short	0x00a8


	//----- nvinfo : EIATTR_NUM_BARRIERS
	.align		4
        /*0020*/ 	.byte	0x02, 0x4c
        /*0022*/ 	.byte	0x01
	.zero		1


	//----- nvinfo : EIATTR_ANNOTATIONS
	.align		4
        /*0024*/ 	.byte	0x04, 0x55
        /*0026*/ 	.short	(.L_22 - .L_21)


	//   ....[0]....
.L_21:
        /*0028*/ 	.word	0x00000001
        /*002c*/ 	.byte	0x30, 0x07, 0x00, 0x00, 0x01, 0x00, 0x00, 0x00, 0x20, 0x08, 0x00, 0x00, 0x01, 0x00, 0x00, 0x00
        /* <DEDUP_REMOVED lines=198> */
        /*0c9c*/ 	.byte	0x00, 0x04, 0x01, 0x00


	//----- nvinfo : EIATTR_MERCURY_ISA_VERSION
	.align		4
.L_22:
        /*0ca0*/ 	.byte	0x03, 0x5f
        /*0ca2*/ 	.short	0x0101


	//----- nvinfo : EIATTR_INT_WARP_WIDE_INSTR_OFFSETS
	.align		4
        /*0ca4*/ 	.byte	0x04, 0x31
        /*0ca6*/ 	.short	(.L_24 - .L_23)


	//   ....[0]....
.L_23:
        /*0ca8*/ 	.word	0x00000570


	//   ....[1]....
        /*0cac*/ 	.word	0x00000590


	//   ....[2]....
        /*0cb0*/ 	.word	0x00000700


	//----- nvinfo : EIATTR_COOP_GROUP_MASK_REGIDS
	.align		4
.L_24:
        /*0cb4*/ 	.byte	0x04, 0x29
        /*0cb6*/ 	.short	(.L_26 - .L_25)


	//   ....[0]....
.L_25:
        /*0cb8*/ 	.word	0xffffffff


	//   ....[1]....
        /*0cbc*/ 	.word	0xffffffff


	//   ....[2]....
        /*0cc0*/ 	.word	0xffffffff


	//   ....[3]....
        /*0cc4*/ 	.word	0xffffffff


	//   ....[4]....
        /*0cc8*/ 	.word	0xffffffff


	//   ....[5]....
        /*0ccc*/ 	.word	0xffffffff


	//----- nvinfo : EIATTR_COOP_GROUP_INSTR_OFFSETS
	.align		4
.L_26:
        /*0cd0*/ 	.byte	0x04, 0x28
        /*0cd2*/ 	.short	(.L_28 - .L_27)


	//   ....[0]....
.L_27:
        /*0cd4*/ 	.word	0x00000070


	//   ....[1]....
        /*0cd8*/ 	.word	0x00000080


	//   ....[2]....
        /*0cdc*/ 	.word	0x000001a0


	//   ....[3]....
        /*0ce0*/ 	.word	0x000003e0


	//   ....[4]....
        /*0ce4*/ 	.word	0x00000860


	//   ....[5]....
        /*0ce8*/ 	.word	0x000015e0


	//----- nvinfo : EIATTR_REG_RECONFIG
	.align		4
.L_28:
        /*0cec*/ 	.byte	0x01, 0x54
	.zero		2


	//----- nvinfo : EIATTR_MBARRIER_INSTR_OFFSETS
	.align		4
        /*0cf0*/ 	.byte	0x04, 0x39
        /*0cf2*/ 	.short	(.L_30 - .L_29)


	//   ....[0]....
.L_29:
        /*0cf4*/ 	.word	0x00000320
        /*0cf8*/ 	.word	0x000000ff
        /*0cfc*/ 	.word	0x00000000
        /*0d00*/ 	.short	0x0100
        /*0d02*/ 	.byte	0x09
	.zero		1


	//   ....[1]....
        /*0d04*/ 	.word	0x00000330
        /*0d08*/ 	.word	0x000000ff
        /*0d0c*/ 	.word	0x00000028
        /*0d10*/ 	.short	0x0100
        /*0d12*/ 	.byte	0x09
	.zero		1


	//   ....[2]....
        /*0d14*/ 	.word	0x00000340
        /*0d18*/ 	.word	0x000000ff
        /*0d1c*/ 	.word	0x00000008
        /*0d20*/ 	.short	0x0100
        /*0d22*/ 	.byte	0x09
	.zero		1


	//   ....[3]....
        /*0d24*/ 	.word	0x00000350
        /*0d28*/ 	.word	0x000000ff
        /*0d2c*/ 	.word	0x00000030
        /*0d30*/ 	.short	0x0100
        /*0d32*/ 	.byte	0x09
	.zero		1


	//   ....[4]....
        /*0d34*/ 	.word	0x00000360
        /*0d38*/ 	.word	0x000000ff
        /*0d3c*/ 	.word	0x00000010
        /*0d40*/ 	.short	0x0100
        /*0d42*/ 	.byte	0x09
	.zero		1


	//   ....[5]....
        /*0d44*/ 	.word	0x00000370
        /*0d48*/ 	.word	0x000000ff
        /*0d4c*/ 	.word	0x00000038
        /*0d50*/ 	.short	0x0100
        /*0d52*/ 	.byte	0x09
	.zero		1


	//   ....[6]....
        /*0d54*/ 	.word	0x00000380
        /*0d58*/ 	.word	0x000000ff
        /*0d5c*/ 	.word	0x00000018
        /*0d60*/ 	.short	0x0100
        /*0d62*/ 	.byte	0x09
	.zero		1


	//   ....[7]....
        /*0d64*/ 	.word	0x00000390
        /*0d68*/ 	.word	0x000000ff
        /*0d6c*/ 	.word	0x00000040
        /*0d70*/ 	.short	0x0100
        /*0d72*/ 	.byte	0x09
	.zero		1


	//   ....[8]....
        /*0d74*/ 	.word	0x000003a0
        /*0d78*/ 	.word	0x000000ff
        /*0d7c*/ 	.word	0x00000020
        /*0d80*/ 	.short	0x0100
        /*0d82*/ 	.byte	0x09
	.zero		1


	//   ....[9]....
        /*0d84*/ 	.word	0x000003b0
        /*0d88*/ 	.word	0x000000ff
        /*0d8c*/ 	.word	0x00000048
        /*0d90*/ 	.short	0x0100
        /*0d92*/ 	.byte	0x09
	.zero		1


	//   ....[10]....
        /*0d94*/ 	.word	0x00000790
        /*0d98*/ 	.word	0x000000ff
        /*0d9c*/ 	.word	0x00000060
        /*0da0*/ 	.short	0x0100
        /*0da2*/ 	.byte	0x06
	.zero		1


	//   ....[11]....
        /*0da4*/ 	.word	0x00000800
        /*0da8*/ 	.word	0x000000ff
        /*0dac*/ 	.word	0x00000068
        /*0db0*/ 	.short	0x0100
        /*0db2*/ 	.byte	0x06
	.zero		1


	//   ....[12]....
        /*0db4*/ 	.word	0x00001df0
        /*0db8*/ 	.word	0x000000ff
        /*0dbc*/ 	.word	0x00000000
        /*0dc0*/ 	.short	0x010a
        /*0dc2*/ 	.byte	0x06
	.zero		1


	//   ....[13]....
        /*0dc4*/ 	.word	0x00001e30
        /*0dc8*/ 	.word	0x000000ff
        /*0dcc*/ 	.word	0x00000000
        /*0dd0*/ 	.short	0x010a
        /*0dd2*/ 	.byte	0x06
	.zero		1


	//   ....[14]....
        /*0dd4*/ 	.word	0x00003040
        /*0dd8*/ 	.word	0x000000ff
        /*0ddc*/ 	.word	0x00000000
        /*0de0*/ 	.short	0x010a
        /*0de2*/ 	.byte	0x09
	.zero		1


	//   ....[15]....
        /*0de4*/ 	.word	0x00003080
        /*0de8*/ 	.word	0x000000ff
        /*0dec*/ 	.word	0x00000000
        /*0df0*/ 	.short	0x010a
        /*0df2*/ 	.byte	0x09
	.zero		1


	//   ....[16]....
        /*0df4*/ 	.word	0x00004110
        /*0df8*/ 	.word	0x000000e5
        /*0dfc*/ 	.word	0x00000000
        /*0e00*/ 	.short	0x0101
        /*0e02*/ 	.byte	0x3f
	.zero		1


	//   ....[17]....
        /*0e04*/ 	.word	0x00005330
        /*0e08*/ 	.word	0x00000018
        /*0e0c*/ 	.word	0x00000000
        /*0e10*/ 	.short	0x0101
        /*0e12*/ 	.byte	0x3f
	.zero		1


	//   ....[18]....
        /*0e14*/ 	.word	0x0000f570
        /*0e18*/ 	.word	0x0000000d
        /*0e1c*/ 	.word	0x00000028
        /*0e20*/ 	.short	0x010a
        /*0e22*/ 	.byte	0x3f
	.zero		1


	//   ....[19]....
        /*0e24*/ 	.word	0x0000f950
        /*0e28*/ 	.word	0x00000004
        /*0e2c*/ 	.word	0x00000068
        /*0e30*/ 	.short	0x0101
        /*0e32*/ 	.byte	0x3f
	.zero		1


	//   ....[20]....
        /*0e34*/ 	.word	0x000100c0
        /*0e38*/ 	.word	0x00000005
        /*0e3c*/ 	.word	0x00000000
        /*0e40*/ 	.short	0x010a
        /*0e42*/ 	.byte	0x3f
	.zero		1


	//   ....[21]....
        /*0e44*/ 	.word	0x00010140
        /*0e48*/ 	.word	0x00000007
        /*0e4c*/ 	.word	0x00000000
        /*0e50*/ 	.short	0x010a
        /*0e52*/ 	.byte	0x3f
	.zero		1


	//   ....[22]....
        /*0e54*/ 	.word	0x000101d0
        /*0e58*/ 	.word	0x00000006
        /*0e5c*/ 	.word	0x00000000
        /*0e60*/ 	.short	0x010a
        /*0e62*/ 	.byte	0x3f
	.zero		1


	//   ....[23]....
        /*0e64*/ 	.word	0x00010260
        /*0e68*/ 	.word	0x00000007
        /*0e6c*/ 	.word	0x00000000
        /*0e70*/ 	.short	0x010a
        /*0e72*/ 	.byte	0x3f
	.zero		1


	//   ....[24]....
        /*0e74*/ 	.word	0x000102f0
        /*0e78*/ 	.word	0x00000003
        /*0e7c*/ 	.word	0x00000000
        /*0e80*/ 	.short	0x010a
        /*0e82*/ 	.byte	0x3f
	.zero		1


	//   ....[25]....
        /*0e84*/ 	.word	0x00010360
        /*0e88*/ 	.word	0x00000003
        /*0e8c*/ 	.word	0x00000000
        /*0e90*/ 	.short	0x010a
        /*0e92*/ 	.byte	0x3f
	.zero		1


	//   ....[26]....
        /*0e94*/ 	.word	0x000103d0
        /*0e98*/ 	.word	0x00000000
        /*0e9c*/ 	.word	0x00000000
        /*0ea0*/ 	.short	0x010a
        /*0ea2*/ 	.byte	0x3f
	.zero		1


	//   ....[27]....
        /*0ea4*/ 	.word	0x000104b0
        /*0ea8*/ 	.word	0x0000000d
        /*0eac*/ 	.word	0x00000028
        /*0eb0*/ 	.short	0x010a
        /*0eb2*/ 	.byte	0x3f
	.zero		1


	//   ....[28]....
        /*0eb4*/ 	.word	0x00010580
        /*0eb8*/ 	.word	0x00000005
        /*0ebc*/ 	.word	0x00000000
        /*0ec0*/ 	.short	0x010a
        /*0ec2*/ 	.byte	0x3f
	.zero		1


	//   ....[29]....
        /*0ec4*/ 	.word	0x000105d0
        /*0ec8*/ 	.word	0x00000007
        /*0ecc*/ 	.word	0x00000000
        /*0ed0*/ 	.short	0x010a
        /*0ed2*/ 	.byte	0x3f
	.zero		1


	//   ....[30]....
        /*0ed4*/ 	.word	0x00010620
        /*0ed8*/ 	.word	0x00000006
        /*0edc*/ 	.word	0x00000000
        /*0ee0*/ 	.short	0x010a
        /*0ee2*/ 	.byte	0x3f
	.zero		1


	//   ....[31]....
        /*0ee4*/ 	.word	0x00010670
        /*0ee8*/ 	.word	0x00000007
        /*0eec*/ 	.word	0x00000000
        /*0ef0*/ 	.short	0x010a
        /*0ef2*/ 	.byte	0x3f
	.zero		1


	//----- nvinfo : EIATTR_NUM_MBARRIERS
	.align		4
.L_30:
        /*0ef4*/ 	.byte	0x03, 0x38
        /*0ef6*/ 	.short	0x000c


	//----- nvinfo : EIATTR_EXIT_INSTR_OFFSETS
	.align		4
        /*0ef8*/ 	.byte	0x04, 0x1c
        /*0efa*/ 	.short	(.L_32 - .L_31)


	//   ....[0]....
.L_31:
        /*0efc*/ 	.word	0x000009f0


	//   ....[1]....
        /*0f00*/ 	.word	0x00001280


	//   ....[2]....
        /*0f04*/ 	.word	0x0000ec50


	//   ....[3]....
        /*0f08*/ 	.word	0x0000f1e0


	//   ....[4]....
        /*0f0c*/ 	.word	0x00010340


	//----- nvinfo : EIATTR_MAX_THREADS
	.align		4
.L_32:
        /*0f10*/ 	.byte	0x04, 0x05
        /*0f12*/ 	.short	(.L_34 - .L_33)
.L_33:
        /*0f14*/ 	.word	0x00000180
        /*0f18*/ 	.word	0x00000001
        /*0f1c*/ 	.word	0x00000001


	//----- nvinfo : EIATTR_CRS_STACK_SIZE
	.align		4
.L_34:
        /*0f20*/ 	.byte	0x04, 0x1e
        /*0f22*/ 	.short	(.L_36 - .L_35)
.L_35:
        /*0f24*/ 	.word	0x00000000


	//----- nvinfo : EIATTR_CBANK_PARAM_SIZE
	.align		4
.L_36:
        /*0f28*/ 	.byte	0x03, 0x19
        /*0f2a*/ 	.short	0x0470


	//----- nvinfo : EIATTR_PARAM_CBANK
	.align		4
        /*0f2c*/ 	.byte	0x04, 0x0a
        /*0f2e*/ 	.short	(.L_38 - .L_37)
	.align		4
.L_37:
        /*0f30*/ 	.word	index@(.nv.constant0._ZN7cutlass13device_kernelINS_4gemm6kernel13GemmUniversalIN4cute5tupleIJiiiiEEENS1_10collective13CollectiveMmaINS1_37MainloopSm90TmaGmmaWarpSpecializedFP8ILi5ENS5_IJNS4_1CILi2EEENSA_ILi1EEESC_EEENS1_35KernelTmaWarpSpecializedCooperativeEEENS5_IJNSA_ILi128EEENSA_ILi256EEENSA_ILi64EEEEEENS_12float_e4m3_tENS5_IJlSC_lEEESK_SL_NS4_8TiledMMAINS4_8MMA_AtomIJNS4_4SM904GMMA31MMA_64x256x32_F32E4M3E4M3_SS_TNILNSP_7ScaleInE1ELSR_1EEEEEENS4_6LayoutISD_NS5_IJSC_NSA_ILi0EEESV_EEEEENS5_IJNS4_10UnderscoreESY_SY_EEEEENS4_13SM90_TMA_LOADENS4_14ComposedLayoutINS4_7SwizzleILi2ELi4ELi3EEENS4_18smem_ptr_flag_bitsILi8EEENSU_INS5_IJNSA_ILi8EEESI_EEENS5_IJSI_SC_EEEEEEEvNS4_8identityENS4_23SM90_TMA_LOAD_MULTICASTES1B_vS1C_EENS_8epilogue10collective6detail29Sm90TmaWarpSpecializedAdapterINS1G_15DefaultEpilogueISK_SL_SL_NS1F_6thread17LinearCombinationISK_Li1EffLNS1K_9ScaleType4KindE0ELNS_15FloatRoundStyleE2ESK_EENS1_15EpilogueDefaultEEEEEvvEEEEvNT_6ParamsE)
        /*0f34*/ 	.short	0x0210
        /*0f36*/ 	.short	0x0470


	//----- nvinfo : EIATTR_SW_WAR
	.align		4
.L_38:
        /*0f38*/ 	.byte	0x04, 0x36
        /*0f3a*/ 	.short	(.L_40 - .L_39)
.L_39:
        /*0f3c*/ 	.word	0x00000008
.L_40:


//--------------------- .nv.callgraph             --------------------------
	.section	.nv.callgraph,"",@"SHT_CUDA_CALLGRAPH"
	.align	4
	.sectionentsize	8
	.align		4
        /*0000*/ 	.word	0x00000000
	.align		4
        /*0004*/ 	.word	0xffffffff
	.align		4
        /*0008*/ 	.word	0x00000000
	.align		4
        /*000c*/ 	.word	0xfffffffe
	.align		4
        /*0010*/ 	.word	0x00000000
	.align		4
        /*0014*/ 	.word	0xfffffffd
	.align		4
        /*0018*/ 	.word	0x00000000
	.align		4
        /*001c*/ 	.word	0xfffffffc


//--------------------- .nv.constant4             --------------------------
	.section	.nv.constant4,"a",@progbits
	.align	8
	.align		8
.nv.constant4:
        /*0000*/ 	.dword	_ZN39_INTERNAL_69c88ddb_4_k_cu_979ae34a_56144cuda3std3__45__cpo5beginE
	.align		8
        /*0008*/ 	.dword	_ZN39_INTERNAL_69c88ddb_4_k_cu_979ae34a_56144cuda3std3__45__cpo3endE
	.align		8
        /*0010*/ 	.dword	_ZN39_INTERNAL_69c88ddb_4_k_cu_979ae34a_56144cuda3std3__45__cpo6cbeginE
	.align		8
        /*0018*/ 	.dword	_ZN39_INTERNAL_69c88ddb_4_k_cu_979ae34a_56144cuda3std3__45__cpo4cendE
	.align		8
        /*0020*/ 	.dword	_ZN39_INTERNAL_69c88ddb_4_k_cu_979ae34a_56144cuda3std3__441_GLOBAL__N__69c88ddb_4_k_cu_979ae34a_56146ignoreE
	.align		8
        /*0028*/ 	.dword	_ZN39_INTERNAL_69c88ddb_4_k_cu_979ae34a_56144cuda3std3__419piecewise_constructE
	.align		8
        /*0030*/ 	.dword	_ZN39_INTERNAL_69c88ddb_4_k_cu_979ae34a_56144cuda3std3__48in_placeE
	.align		8
        /*0038*/ 	.dword	_ZN39_INTERNAL_69c88ddb_4_k_cu_979ae34a_56144cuda3std6ranges3__45__cpo4swapE
	.align		8
        /*0040*/ 	.dword	_ZN39_INTERNAL_69c88ddb_4_k_cu_979ae34a_56144cuda3std6ranges3__45__cpo9iter_moveE
	.align		8
        /*0048*/ 	.dword	_ZN39_INTERNAL_69c88ddb_4_k_cu_979ae34a_56144cute7productE
	.align		8
        /*0050*/ 	.dword	_ZN39_INTERNAL_69c88ddb_4_k_cu_979ae34a_56144cute1_E


//--------------------- .text._ZN7cutlass13device_kernelINS_4gemm6kernel13GemmUniversalIN4cute5tupleIJiiiiEEENS1_10collective13CollectiveMmaINS1_37MainloopSm90TmaGmmaWarpSpecializedFP8ILi5ENS5_IJNS4_1CILi2EEENSA_ILi1EEESC_EEENS1_35KernelTmaWarpSpecializedCooperativeEEENS5_IJNSA_ILi128EEENSA_ILi256EEENSA_ILi64EEEEEENS_12float_e4m3_tENS5_IJlSC_lEEESK_SL_NS4_8TiledMMAINS4_8MMA_AtomIJNS4_4SM904GMMA31MMA_64x256x32_F32E4M3E4M3_SS_TNILNSP_7ScaleInE1ELSR_1EEEEEENS4_6LayoutISD_NS5_IJSC_NSA_ILi0EEESV_EEEEENS5_IJNS4_10UnderscoreESY_SY_EEEEENS4_13SM90_TMA_LOADENS4_14ComposedLayoutINS4_7SwizzleILi2ELi4ELi3EEENS4_18smem_ptr_flag_bitsILi8EEENSU_INS5_IJNSA_ILi8EEESI_EEENS5_IJSI_SC_EEEEEEEvNS4_8identityENS4_23SM90_TMA_LOAD_MULTICASTES1B_vS1C_EENS_8epilogue10collective6detail29Sm90TmaWarpSpecializedAdapterINS1G_15DefaultEpilogueISK_SL_SL_NS1F_6thread17LinearCombinationISK_Li1EffLNS1K_9ScaleType4KindE0ELNS_15FloatRoundStyleE2ESK_EENS1_15EpilogueDefaultEEEEEvvEEEEvNT_6ParamsE --------------------------
	.section	.text._ZN7cutlass13device_kernelINS_4gemm6kernel13GemmUniversalIN4cute5tupleIJiiiiEEENS1_10collective13CollectiveMmaINS1_37MainloopSm90TmaGmmaWarpSpecializedFP8ILi5ENS5_IJNS4_1CILi2EEENSA_ILi1EEESC_EEENS1_35KernelTmaWarpSpecializedCooperativeEEENS5_IJNSA_ILi128EEENSA_ILi256EEENSA_ILi64EEEEEENS_12float_e4m3_tENS5_IJlSC_lEEESK_SL_NS4_8TiledMMAINS4_8MMA_AtomIJNS4_4SM904GMMA31MMA_64x256x32_F32E4M3E4M3_SS_TNILNSP_7ScaleInE1ELSR_1EEEEEENS4_6LayoutISD_NS5_IJSC_NSA_ILi0EEESV_EEEEENS5_IJNS4_10UnderscoreESY_SY_EEEEENS4_13SM90_TMA_LOADENS4_14ComposedLayoutINS4_7SwizzleILi2ELi4ELi3EEENS4_18smem_ptr_flag_bitsILi8EEENSU_INS5_IJNSA_ILi8EEESI_EEENS5_IJSI_SC_EEEEEEEvNS4_8identityENS4_23SM90_TMA_LOAD_MULTICASTES1B_vS1C_EENS_8epilogue10collective6detail29Sm90TmaWarpSpecializedAdapterINS1G_15DefaultEpilogueISK_SL_SL_NS1F_6thread17LinearCombinationISK_Li1EffLNS1K_9ScaleType4KindE0ELNS_15FloatRoundStyleE2ESK_EENS1_15EpilogueDefaultEEEEEvvEEEEvNT_6ParamsE,"ax",@progbits
	.align	128
.text._ZN7cutlass13device_kernelINS_4gemm6kernel13GemmUniversalIN4cute5tupleIJiiiiEEENS1_10collective13CollectiveMmaINS1_37MainloopSm90TmaGmmaWarpSpecializedFP8ILi5ENS5_IJNS4_1CILi2EEENSA_ILi1EEESC_EEENS1_35KernelTmaWarpSpecializedCooperativeEEENS5_IJNSA_ILi128EEENSA_ILi256EEENSA_ILi64EEEEEENS_12float_e4m3_tENS5_IJlSC_lEEESK_SL_NS4_8TiledMMAINS4_8MMA_AtomIJNS4_4SM904GMMA31MMA_64x256x32_F32E4M3E4M3_SS_TNILNSP_7ScaleInE1ELSR_1EEEEEENS4_6LayoutISD_NS5_IJSC_NSA_ILi0EEESV_EEEEENS5_IJNS4_10UnderscoreESY_SY_EEEEENS4_13SM90_TMA_LOADENS4_14ComposedLayoutINS4_7SwizzleILi2ELi4ELi3EEENS4_18smem_ptr_flag_bitsILi8EEENSU_INS5_IJNSA_ILi8EEESI_EEENS5_IJSI_SC_EEEEEEEvNS4_8identityENS4_23SM90_TMA_LOAD_MULTICASTES1B_vS1C_EENS_8epilogue10collective6detail29Sm90TmaWarpSpecializedAdapterINS1G_15DefaultEpilogueISK_SL_SL_NS1F_6thread17LinearCombinationISK_Li1EffLNS1K_9ScaleType4KindE0ELNS_15FloatRoundStyleE2ESK_EENS1_15EpilogueDefaultEEEEEvvEEEEvNT_6ParamsE:
        .type           _ZN7cutlass13device_kernelINS_4gemm6kernel13GemmUniversalIN4cute5tupleIJiiiiEEENS1_10collective13CollectiveMmaINS1_37MainloopSm90TmaGmmaWarpSpecializedFP8ILi5ENS5_IJNS4_1CILi2EEENSA_ILi1EEESC_EEENS1_35KernelTmaWarpSpecializedCooperativeEEENS5_IJNSA_ILi128EEENSA_ILi256EEENSA_ILi64EEEEEENS_12float_e4m3_tENS5_IJlSC_lEEESK_SL_NS4_8TiledMMAINS4_8MMA_AtomIJNS4_4SM904GMMA31MMA_64x256x32_F32E4M3E4M3_SS_TNILNSP_7ScaleInE1ELSR_1EEEEEENS4_6LayoutISD_NS5_IJSC_NSA_ILi0EEESV_EEEEENS5_IJNS4_10UnderscoreESY_SY_EEEEENS4_13SM90_TMA_LOADENS4_14ComposedLayoutINS4_7SwizzleILi2ELi4ELi3EEENS4_18smem_ptr_flag_bitsILi8EEENSU_INS5_IJNSA_ILi8EEESI_EEENS5_IJSI_SC_EEEEEEEvNS4_8identityENS4_23SM90_TMA_LOAD_MULTICASTES1B_vS1C_EENS_8epilogue10collective6detail29Sm90TmaWarpSpecializedAdapterINS1G_15DefaultEpilogueISK_SL_SL_NS1F_6thread17LinearCombinationISK_Li1EffLNS1K_9ScaleType4KindE0ELNS_15FloatRoundStyleE2ESK_EENS1_15EpilogueDefaultEEEEEvvEEEEvNT_6ParamsE,@function
        .size           _ZN7cutlass13device_kernelINS_4gemm6kernel13GemmUniversalIN4cute5tupleIJiiiiEEENS1_10collective13CollectiveMmaINS1_37MainloopSm90TmaGmmaWarpSpecializedFP8ILi5ENS5_IJNS4_1CILi2EEENSA_ILi1EEESC_EEENS1_35KernelTmaWarpSpecializedCooperativeEEENS5_IJNSA_ILi128EEENSA_ILi256EEENSA_ILi64EEEEEENS_12float_e4m3_tENS5_IJlSC_lEEESK_SL_NS4_8TiledMMAINS4_8MMA_AtomIJNS4_4SM904GMMA31MMA_64x256x32_F32E4M3E4M3_SS_TNILNSP_7ScaleInE1ELSR_1EEEEEENS4_6LayoutISD_NS5_IJSC_NSA_ILi0EEESV_EEEEENS5_IJNS4_10UnderscoreESY_SY_EEEEENS4_13SM90_TMA_LOADENS4_14ComposedLayoutINS4_7SwizzleILi2ELi4ELi3EEENS4_18smem_ptr_flag_bitsILi8EEENSU_INS5_IJNSA_ILi8EEESI_EEENS5_IJSI_SC_EEEEEEEvNS4_8identityENS4_23SM90_TMA_LOAD_MULTICASTES1B_vS1C_EENS_8epilogue10collective6detail29Sm90TmaWarpSpecializedAdapterINS1G_15DefaultEpilogueISK_SL_SL_NS1F_6thread17LinearCombinationISK_Li1EffLNS1K_9ScaleType4KindE0ELNS_15FloatRoundStyleE2ESK_EENS1_15EpilogueDefaultEEEEEvvEEEEvNT_6ParamsE,(.L_x_336 - _ZN7cutlass13device_kernelINS_4gemm6kernel13GemmUniversalIN4cute5tupleIJiiiiEEENS1_10collective13CollectiveMmaINS1_37MainloopSm90TmaGmmaWarpSpecializedFP8ILi5ENS5_IJNS4_1CILi2EEENSA_ILi1EEESC_EEENS1_35KernelTmaWarpSpecializedCooperativeEEENS5_IJNSA_ILi128EEENSA_ILi256EEENSA_ILi64EEEEEENS_12float_e4m3_tENS5_IJlSC_lEEESK_SL_NS4_8TiledMMAINS4_8MMA_AtomIJNS4_4SM904GMMA31MMA_64x256x32_F32E4M3E4M3_SS_TNILNSP_7ScaleInE1ELSR_1EEEEEENS4_6LayoutISD_NS5_IJSC_NSA_ILi0EEESV_EEEEENS5_IJNS4_10UnderscoreESY_SY_EEEEENS4_13SM90_TMA_LOADENS4_14ComposedLayoutINS4_7SwizzleILi2ELi4ELi3EEENS4_18smem_ptr_flag_bitsILi8EEENSU_INS5_IJNSA_ILi8EEESI_EEENS5_IJSI_SC_EEEEEEEvNS4_8identityENS4_23SM90_TMA_LOAD_MULTICASTES1B_vS1C_EENS_8epilogue10collective6detail29Sm90TmaWarpSpecializedAdapterINS1G_15DefaultEpilogueISK_SL_SL_NS1F_6thread17LinearCombinationISK_Li1EffLNS1K_9ScaleType4KindE0ELNS_15FloatRoundStyleE2ESK_EENS1_15EpilogueDefaultEEEEEvvEEEEvNT_6ParamsE)
        .other          _ZN7cutlass13device_kernelINS_4gemm6kernel13GemmUniversalIN4cute5tupleIJiiiiEEENS1_10collective13CollectiveMmaINS1_37MainloopSm90TmaGmmaWarpSpecializedFP8ILi5ENS5_IJNS4_1CILi2EEENSA_ILi1EEESC_EEENS1_35KernelTmaWarpSpecializedCooperativeEEENS5_IJNSA_ILi128EEENSA_ILi256EEENSA_ILi64EEEEEENS_12float_e4m3_tENS5_IJlSC_lEEESK_SL_NS4_8TiledMMAINS4_8MMA_AtomIJNS4_4SM904GMMA31MMA_64x256x32_F32E4M3E4M3_SS_TNILNSP_7ScaleInE1ELSR_1EEEEEENS4_6LayoutISD_NS5_IJSC_NSA_ILi0EEESV_EEEEENS5_IJNS4_10UnderscoreESY_SY_EEEEENS4_13SM90_TMA_LOADENS4_14ComposedLayoutINS4_7SwizzleILi2ELi4ELi3EEENS4_18smem_ptr_flag_bitsILi8EEENSU_INS5_IJNSA_ILi8EEESI_EEENS5_IJSI_SC_EEEEEEEvNS4_8identityENS4_23SM90_TMA_LOAD_MULTICASTES1B_vS1C_EENS_8epilogue10collective6detail29Sm90TmaWarpSpecializedAdapterINS1G_15DefaultEpilogueISK_SL_SL_NS1F_6thread17LinearCombinationISK_Li1EffLNS1K_9ScaleType4KindE0ELNS_15FloatRoundStyleE2ESK_EENS1_15EpilogueDefaultEEEEEvvEEEEvNT_6ParamsE,@"STO_CUDA_ENTRY STV_DEFAULT"
_ZN7cutlass13device_kernelINS_4gemm6kernel13GemmUniversalIN4cute5tupleIJiiiiEEENS1_10collective13CollectiveMmaINS1_37MainloopSm90TmaGmmaWarpSpecializedFP8ILi5ENS5_IJNS4_1CILi2EEENSA_ILi1EEESC_EEENS1_35KernelTmaWarpSpecializedCooperativeEEENS5_IJNSA_ILi128EEENSA_ILi256EEENSA_ILi64EEEEEENS_12float_e4m3_tENS5_IJlSC_lEEESK_SL_NS4_8TiledMMAINS4_8MMA_AtomIJNS4_4SM904GMMA31MMA_64x256x32_F32E4M3E4M3_SS_TNILNSP_7ScaleInE1ELSR_1EEEEEENS4_6LayoutISD_NS5_IJSC_NSA_ILi0EEESV_EEEEENS5_IJNS4_10UnderscoreESY_SY_EEEEENS4_13SM90_TMA_LOADENS4_14ComposedLayoutINS4_7SwizzleILi2ELi4ELi3EEENS4_18smem_ptr_flag_bitsILi8EEENSU_INS5_IJNSA_ILi8EEESI_EEENS5_IJSI_SC_EEEEEEEvNS4_8identityENS4_23SM90_TMA_LOAD_MULTICASTES1B_vS1C_EENS_8epilogue10collective6detail29Sm90TmaWarpSpecializedAdapterINS1G_15DefaultEpilogueISK_SL_SL_NS1F_6thread17LinearCombinationISK_Li1EffLNS1K_9ScaleType4KindE0ELNS_15FloatRoundStyleE2ESK_EENS1_15EpilogueDefaultEEEEEvvEEEEvNT_6ParamsE:
[----:B------:R-:W0:Y:S02]  /*0000*/  LDC R1, c[0x0][0x28] ;  /* 0x00000a00ff017b82 */ /* 0x000e240000000800 */
[----:B0-----:R-:W-:Y:S01]  /*0010*/  VIADD R1, R1, 0xfffffef8 ;  /* 0xfffffef801017836 */ /* 0x001fe20000000000 */
[----:B------:R-:W0:Y:S01]  /*0020*/  S2R R4, SR_TID.X ;  /* 0x0000000000047919 */ /* 0x000e220000002100 */
[----:B------:R-:W-:Y:S01]  /*0030*/  ELECT P0, URZ, PT ;  /* 0x00000000003f782f */ /* 0x000fe20003800000 */
[----:B------:R-:W-:Y:S01]  /*0040*/  BSSY B0, `(.L_x_0) ;  /* 0x0000015000007945 */ /* 0x000fe20003800000 */
[--C-:B0-----:R-:W-:Y:S02]  /*0050*/  SHF.R.U32.HI R0, RZ, 0x5, R4.reuse ;  /* 0x00000005ff007819 */ /* 0x101fe40000011604 */
[----:B------:R-:W-:-:S03]  /*0060*/  SHF.R.U32.HI R2, RZ, 0x7, R4 ;  /* 0x00000007ff027819 */ /* 0x000fc60000011604 */
[----:B------:R-:W0:Y:S04]  /*0070*/  SHFL.IDX PT, R3, R0, RZ, 0x1f ;  /* 0x00001fff00037589 */ /* 0x000e2800000e0000 */
[----:B------:R-:W1:Y:S01]  /*0080*/  SHFL.IDX PT, R2, R2, RZ, 0x1f ;  /* 0x00001fff02027589 */ /* 0x000e6200000e0000 */
[----:B0-----:R-:W-:Y:S02]  /*0090*/  R2UR UR4, R3 ;  /* 0x00000000030472ca */ /* 0x001fe400000e0000 */
[----:B-1----:R-:W-:-:S11]  /*00a0*/  R2UR UR6, R2 ;  /* 0x00000000020672ca */ /* 0x002fd600000e0000 */
[----:B------:R-:W-:Y:S02]  /*00b0*/  USHF.R.S32.HI UR5, URZ, 0x1f, UR4 ;  /* 0x0000001f3f057899 */ /* 0x000fe40008011404 */
[----:B------:R-:W-:Y:S02]  /*00c0*/  ISETP.NE.OR P0, PT, RZ, UR4, !P0 ;  /* 0x00000004ff007c0c */ /* 0x000fe4000c705670 */
[----:B------:R-:W-:-:S04]  /*00d0*/  ULEA.HI UR5, UR5, UR4, URZ, 0x2 ;  /* 0x0000000405057291 */ /* 0x000fc8000f8f103f */
[----:B------:R-:W-:-:S04]  /*00e0*/  ULOP3.LUT UR5, UR5, 0xfffffffc, URZ, 0xc0, !UPT ;  /* 0xfffffffc05057892 */ /* 0x000fc8000f8ec03f */
[----:B------:R-:W-:-:S03]  /*00f0*/  UIADD3 UR8, UR4, -UR5, URZ ;  /* 0x8000000504087290 */ /* 0x000fc6000fffe03f */
[----:B------:R-:W-:Y:S09]  /*0100*/  @P0 BRA `(.L_x_1) ;  /* 0x0000000000200947 */ /* 0x000ff20003800000 */
[----:B------:R-:W-:Y:S02]  /*0110*/  ULDC.64 UR4, c[0x0][0x198] ;  /* 0x0000660000047ab9 */ /* 0x000fe40000000a00 */
[----:B------:R-:W-:Y:S02]  /*0120*/  UIADD3 UR10, UP0, UR4, 0xf0, URZ ;  /* 0x000000f0040a7890 */ /* 0x000fe4000ff1e03f */
[----:B------:R-:W-:Y:S02]  /*0130*/  UIADD3 UR4, UP1, UR4, 0x1f0, URZ ;  /* 0x000001f004047890 */ /* 0x000fe4000ff3e03f */
[----:B------:R-:W-:Y:S02]  /*0140*/  UIADD3.X UR11, URZ, UR5, URZ, UP0, !UPT ;  /* 0x000000053f0b7290 */ /* 0x000fe400087fe43f */
[----:B------:R-:W-:-:S07]  /*0150*/  UIADD3.X UR5, URZ, UR5, URZ, UP1, !UPT ;  /* 0x000000053f057290 */ /* 0x000fce0008ffe43f */
[----:B------:R0:W-:Y:S02]  /*0160*/  UTMACCTL.PF [UR10] ;  /* 0x000000000a0079b9 */ /* 0x0001e40008040000 */
[----:B------:R0:W-:Y:S02]  /*0170*/  UTMACCTL.PF [UR4] ;  /* 0x00000000040079b9 */ /* 0x0001e40008040000 */
[----:B0-----:R-:W-:Y:S01]  /*0180*/  NOP ;  /* 0x0000000000007918 */ /* 0x001fe20000000000 */
.L_x_1:
[----:B------:R-:W-:Y:S05]  /*0190*/  BSYNC B0 ;  /* 0x0000000000007941 */ /* 0x000fea0003800000 */
.L_x_0:
[----:B------:R-:W0:Y:S01]  /*01a0*/  SHFL.IDX PT, R3, R0, RZ, 0x1f ;  /* 0x00001fff00037589 */ /* 0x000e2200000e0000 */
[----:B------:R-:W-:Y:S01]  /*01b0*/  UISETP.NE.AND UP0, UPT, UR8, 0x3, UPT ;  /* 0x000000030800788c */ /* 0x000fe2000bf05270 */
[----:B------:R-:W-:Y:S01]  /*01c0*/  ISETP.NE.AND P1, PT, RZ, UR6, PT ;  /* 0x00000006ff007c0c */ /* 0x000fe2000bf25270 */
[----:B------:R-:W-:Y:S02]  /*01d0*/  UIADD3 UR10, UR6, -0x1, URZ ;  /* 0xffffffff060a7890 */ /* 0x000fe4000fffe03f */
[----:B------:R-:W-:Y:S02]  /*01e0*/  UISETP.EQ.OR UP0, UPT, UR8, URZ, !UP0 ;  /* 0x0000003f0800728c */ /* 0x000fe4000c702670 */
[----:B------:R-:W-:Y:S02]  /*01f0*/  UISETP.GE.U32.AND UP1, UPT, UR10, 0x2, UPT ;  /* 0x000000020a00788c */ /* 0x000fe4000bf26070 */
[----:B------:R-:W-:-:S04]  /*0200*/  UISETP.EQ.AND UP0, UPT, UR6, URZ, UP0 ;  /* 0x0000003f0600728c */ /* 0x000fc80008702270 */
[----:B------:R-:W-:-:S04]  /*0210*/  USEL UR13, URZ, 0x1, !UP0 ;  /* 0x000000013f0d7887 */ /* 0x000fc8000c000000 */
[----:B------:R-:W-:Y:S01]  /*0220*/  USEL UR13, UR13, 0x2, UP1 ;  /* 0x000000020d0d7887 */ /* 0x000fe20008800000 */
[----:B0-----:R-:W-:-:S13]  /*0230*/  ISETP.NE.AND P0, PT, R3, RZ, PT ;  /* 0x000000ff0300720c */ /* 0x001fda0003f05270 */
[----:B------:R-:W-:Y:S05]  /*0240*/  @P0 BRA `(.L_x_2) ;  /* 0x0000000000600947 */ /* 0x000fea0003800000 */
[----:B------:R-:W0:Y:S01]  /*0250*/  S2UR UR9, SR_CgaCtaId ;  /* 0x00000000000979c3 */ /* 0x000e220000008800 */
[----:B------:R-:W-:Y:S01]  /*0260*/  UMOV UR4, 0x400 ;  /* 0x0000040000047882 */ /* 0x000fe20000000000 */
[----:B------:R-:W-:Y:S01]  /*0270*/  UMOV UR5, 0x1 ;  /* 0x0000000100057882 */ /* 0x000fe20000000000 */
[----:B------:R-:W-:Y:S01]  /*0280*/  UMOV UR6, 0x4 ;  /* 0x0000000400067882 */ /* 0x000fe20000000000 */
[----:B------:R-:W-:Y:S01]  /*0290*/  ELECT P0, URZ, PT ;  /* 0x00000000003f782f */ /* 0x000fe20003800000 */
[----:B------:R-:W-:-:S04]  /*02a0*/  UIADD3 UR6, -UR6, 0x100000, URZ ;  /* 0x0010000006067890 */ /* 0x000fc8000fffe13f */
[----:B------:R-:W-:Y:S02]  /*02b0*/  USHF.L.U32 UR7, UR6, 0xb, URZ ;  /* 0x0000000b06077899 */ /* 0x000fe4000800063f */
[----:B------:R-:W-:Y:S02]  /*02c0*/  USHF.L.U32 UR6, UR6, 0x1, URZ ;  /* 0x0000000106067899 */ /* 0x000fe4000800063f */
[----:B0-----:R-:W-:Y:S02]  /*02d0*/  ULEA UR9, UR9, UR4, 0x18 ;  /* 0x0000000409097291 */ /* 0x001fe4000f8ec03f */
[----:B------:R-:W-:-:S04]  /*02e0*/  UIADD3 UR4, -UR5, 0x100000, URZ ;  /* 0x0010000005047890 */ /* 0x000fc8000fffe13f */
[----:B------:R-:W-:Y:S02]  /*02f0*/  USHF.L.U32 UR5, UR4, 0xb, URZ ;  /* 0x0000000b04057899 */ /* 0x000fe4000800063f */
[----:B------:R-:W-:Y:S01]  /*0300*/  USHF.L.U32 UR4, UR4, 0x1, URZ ;  /* 0x0000000104047899 */ /* 0x000fe2000800063f */
[----:B------:R-:W0:Y:S11]  /*0310*/  FENCE.VIEW.ASYNC.S ;  /* 0x00000000000073c6 */ /* 0x000e360000000000 */
[----:B0-----:R0:W1:Y:S01]  /*0320*/  SYNCS.EXCH.64 URZ, [UR9], UR4 ;  /* 0x00000004093f75b2 */ /* 0x0010620008000100 */
[----:B------:R0:W2:Y:S01]  /*0330*/  SYNCS.EXCH.64 URZ, [UR9+0x28], UR6 ;  /* 0x00002806093f75b2 */ /* 0x0000a20008000100 */
[----:B------:R0:W3:Y:S01]  /*0340*/  SYNCS.EXCH.64 URZ, [UR9+0x8], UR4 ;  /* 0x00000804093f75b2 */ /* 0x0000e20008000100 */
[----:B------:R0:W4:Y:S01]  /*0350*/  SYNCS.EXCH.64 URZ, [UR9+0x30], UR6 ;  /* 0x00003006093f75b2 */ /* 0x0001220008000100 */
[----:B------:R0:W0:Y:S01]  /*0360*/  SYNCS.EXCH.64 URZ, [UR9+0x10], UR4 ;  /* 0x00001004093f75b2 */ /* 0x0000220008000100 */
[----:B------:R0:W0:Y:S01]  /*0370*/  SYNCS.EXCH.64 URZ, [UR9+0x38], UR6 ;  /* 0x00003806093f75b2 */ /* 0x0000220008000100 */
[----:B------:R0:W0:Y:S01]  /*0380*/  SYNCS.EXCH.64 URZ, [UR9+0x18], UR4 ;  /* 0x00001804093f75b2 */ /* 0x0000220008000100 */
[----:B------:R0:W0:Y:S01]  /*0390*/  SYNCS.EXCH.64 URZ, [UR9+0x40], UR6 ;  /* 0x00004006093f75b2 */ /* 0x0000220008000100 */
[----:B------:R0:W0:Y:S01]  /*03a0*/  SYNCS.EXCH.64 URZ, [UR9+0x20], UR4 ;  /* 0x00002004093f75b2 */ /* 0x0000220008000100 */
[----:B------:R0:W0:Y:S01]  /*03b0*/  SYNCS.EXCH.64 URZ, [UR9+0x48], UR6 ;  /* 0x00004806093f75b2 */ /* 0x0000220008000100 */
[----:B------:R-:W-:Y:S01]  /*03c0*/  NOP ;  /* 0x0000000000007918 */ /* 0x000fe20000000000 */
.L_x_2:
[----:B------:R-:W-:Y:S01]  /*03d0*/  SHF.R.S32.HI R2, RZ, 0x1f, R4 ;  /* 0x0000001fff027819 */ /* 0x000fe20000011404 */
[----:B------:R-:W5:Y:S01]  /*03e0*/  SHFL.IDX PT, R0, R0, RZ, 0x1f ;  /* 0x00001fff00007589 */ /* 0x000f6200000e0000 */
[----:B0-----:R-:W0:Y:S01]  /*03f0*/  S2UR UR9, SR_CTAID.X ;  /* 0x00000000000979c3 */ /* 0x001e220000002500 */
[----:B------:R-:W-:Y:S02]  /*0400*/  ELECT P0, URZ, PT ;  /* 0x00000000003f782f */ /* 0x000fe40003800000 */
[----:B------:R-:W-:Y:S01]  /*0410*/  LEA.HI R2, R2, R4, RZ, 0x7 ;  /* 0x0000000402027211 */ /* 0x000fe200078f38ff */
[----:B------:R-:W-:Y:S01]  /*0420*/  ULDC UR4, c[0x0][0x150] ;  /* 0x0000540000047ab9 */ /* 0x000fe20000000800 */
[----:B------:R-:W-:Y:S01]  /*0430*/  SHF.R.S32.HI R6, RZ, 0x1f, R3 ;  /* 0x0000001fff067819 */ /* 0x000fe20000011403 */
[----:B------:R-:W-:Y:S01]  /*0440*/  NOP ;  /* 0x0000000000007918 */ /* 0x000fe20000000000 */
[----:B------:R-:W-:Y:S01]  /*0450*/  LOP3.LUT R2, R2, 0xffffff80, RZ, 0xc0, !PT ;  /* 0xffffff8002027812 */ /* 0x000fe200078ec0ff */
[----:B------:R-:W-:Y:S01]  /*0460*/  NOP ;  /* 0x0000000000007918 */ /* 0x000fe20000000000 */
[----:B------:R-:W-:Y:S01]  /*0470*/  LEA.HI R6, R6, R3, RZ, 0x2 ;  /* 0x0000000306067211 */ /* 0x000fe200078f10ff */
[----:B------:R-:W1:Y:S02]  /*0480*/  LDC R8, c[0x0][0x144] ;  /* 0x00005100ff087b82 */ /* 0x000e640000000800 */
[----:B------:R-:W-:Y:S01]  /*0490*/  IMAD.IADD R4, R4, 0x1, -R2 ;  /* 0x0000000104047824 */ /* 0x000fe200078e0a02 */
[----:B------:R-:W-:Y:S01]  /*04a0*/  LOP3.LUT R6, R6, 0x3ffffffc, RZ, 0xc0, !PT ;  /* 0x3ffffffc06067812 */ /* 0x000fe200078ec0ff */
[----:B------:R-:W2:Y:S03]  /*04b0*/  S2R R2, SR_CTAID.Y ;  /* 0x0000000000027919 */ /* 0x000ea60000002600 */
[----:B------:R-:W-:Y:S01]  /*04c0*/  SHF.R.S32.HI R5, RZ, 0x1f, R4 ;  /* 0x0000001fff057819 */ /* 0x000fe20000011404 */
[----:B------:R-:W-:Y:S01]  /*04d0*/  IMAD.IADD R6, R3, 0x1, -R6 ;  /* 0x0000000103067824 */ /* 0x000fe200078e0a06 */
[----:B------:R-:W3:Y:S02]  /*04e0*/  LDC R11, c[0x0][0x148] ;  /* 0x00005200ff0b7b82 */ /* 0x000ee40000000800 */
[----:B------:R-:W-:-:S02]  /*04f0*/  LEA.HI R5, R5, R4, RZ, 0x3 ;  /* 0x0000000405057211 */ /* 0x000fc400078f18ff */
[----:B-----5:R-:W-:Y:S02]  /*0500*/  ISETP.NE.OR P0, PT, R0, RZ, !P0 ;  /* 0x000000ff0000720c */ /* 0x020fe40004705670 */
[--C-:B------:R-:W-:Y:S02]  /*0510*/  SHF.R.S32.HI R0, RZ, 0x3, R5.reuse ;  /* 0x00000003ff007819 */ /* 0x100fe40000011405 */
[----:B------:R-:W-:Y:S02]  /*0520*/  SHF.R.S32.HI R5, RZ, 0x1f, R5 ;  /* 0x0000001fff057819 */ /* 0x000fe40000011405 */
[----:B0-----:R-:W-:Y:S02]  /*0530*/  I2FP.F32.U32 R7, UR9 ;  /* 0x0000000900077c45 */ /* 0x001fe40008201000 */
[----:B------:R-:W-:-:S03]  /*0540*/  LEA.HI R5, R5, R0, RZ, 0x2 ;  /* 0x0000000005057211 */ /* 0x000fc600078f10ff */
[----:B------:R-:W-:Y:S01]  /*0550*/  FMUL R7, R7, UR4 ;  /* 0x0000000407077c20 */ /* 0x000fe20008400000 */
[----:B------:R-:W-:Y:S01]  /*0560*/  LOP3.LUT R5, R5, 0xfffffffc, RZ, 0xc0, !PT ;  /* 0xfffffffc05057812 */ /* 0x000fe200078ec0ff */
[----:B------:R-:W-:Y:S01]  /*0570*/  VOTEU.ALL UP0, P0 ;  /* 0x00000000003f7886 */ /* 0x000fe20000000000 */
[----:B------:R-:W-:Y:S01]  /*0580*/  ULDC UR4, c[0x0][0x154] ;  /* 0x0000550000047ab9 */ /* 0x000fe20000000800 */
[----:B------:R-:W-:Y:S02]  /*0590*/  VOTEU.ALL UP1, P0 ;  /* 0x00000000003f7886 */ /* 0x000fe40000020000 */
[----:B------:R-:W0:Y:S01]  /*05a0*/  F2I.U32.TRUNC.NTZ R7, R7 ;  /* 0x0000000700077305 */ /* 0x000e22000020f000 */
[----:B------:R-:W-:Y:S01]  /*05b0*/  IMAD.IADD R5, R0, 0x1, -R5 ;  /* 0x0000000100057824 */ /* 0x000fe200078e0a05 */
[----:B------:R-:W5:Y:S01]  /*05c0*/  @!UP0 S2UR UR7, SR_CgaCtaId ;  /* 0x00000000000789c3 */ /* 0x000f620000008800 */
[----:B------:R-:W-:Y:S02]  /*05d0*/  @!UP0 UMOV UR6, 0x400 ;  /* 0x0000040000068882 */ /* 0x000fe40000000000 */
[----:B------:R-:W-:Y:S01]  /*05e0*/  IMAD R5, R6, 0x4, R5 ;  /* 0x0000000406057824 */ /* 0x000fe200078e0205 */
[----:B--2---:R-:W-:-:S04]  /*05f0*/  I2FP.F32.U32 R9, R2 ;  /* 0x0000000200097245 */ /* 0x004fc80000201000 */
[----:B------:R-:W-:Y:S01]  /*0600*/  LEA.HI R0, R5, R5, RZ, 0x1 ;  /* 0x0000000505007211 */ /* 0x000fe200078f08ff */
[----:B------:R-:W-:Y:S01]  /*0610*/  FMUL R9, R9, UR4 ;  /* 0x0000000409097c20 */ /* 0x000fe20008400000 */
[----:B------:R-:W-:Y:S02]  /*0620*/  UMOV UR4, 0x20 ;  /* 0x0000002000047882 */ /* 0x000fe40000000000 */
[----:B------:R-:W-:Y:S01]  /*0630*/  LOP3.LUT R6, R0, 0xfffffffe, RZ, 0xc0, !PT ;  /* 0xfffffffe00067812 */ /* 0x000fe200078ec0ff */
[----:B0-----:R-:W-:Y:S01]  /*0640*/  IMAD.MOV R13, RZ, RZ, -R7 ;  /* 0x000000ffff0d7224 */ /* 0x001fe200078e0a07 */
[----:B------:R-:W-:-:S04]  /*0650*/  @!UP0 UIADD3 UR4, -UR4, 0x100000, URZ ;  /* 0x0010000004048890 */ /* 0x000fc8000fffe13f */
[----:B------:R-:W-:Y:S02]  /*0660*/  @!UP0 USHF.L.U32 UR5, UR4, 0xb, URZ ;  /* 0x0000000b04058899 */ /* 0x000fe4000800063f */
[----:B------:R-:W-:Y:S01]  /*0670*/  @!UP0 USHF.L.U32 UR4, UR4, 0x1, URZ ;  /* 0x0000000104048899 */ /* 0x000fe2000800063f */
[----:B------:R-:W0:Y:S01]  /*0680*/  F2I.U32.TRUNC.NTZ R9, R9 ;  /* 0x0000000900097305 */ /* 0x000e22000020f000 */
[----:B-1----:R-:W-:Y:S02]  /*0690*/  IMAD R0, R8, R13, UR9 ;  /* 0x0000000908007e24 */ /* 0x002fe4000f8e020d */
[C---:B------:R-:W-:Y:S02]  /*06a0*/  IMAD.IADD R7, R5.reuse, 0x1, -R6 ;  /* 0x0000000105077824 */ /* 0x040fe400078e0a06 */
[----:B------:R-:W-:-:S03]  /*06b0*/  IMAD.SHL.U32 R6, R5, 0x4, RZ ;  /* 0x0000000405067824 */ /* 0x000fc600078e00ff */
[----:B------:R-:W-:Y:S01]  /*06c0*/  ISETP.NE.AND P2, PT, R7, R0, PT ;  /* 0x000000000700720c */ /* 0x000fe20003f45270 */
[----:B-----5:R-:W-:Y:S01]  /*06d0*/  @!UP0 ULEA UR6, UR7, UR6, 0x18 ;  /* 0x0000000607068291 */ /* 0x020fe2000f8ec03f */
[----:B------:R-:W-:Y:S01]  /*06e0*/  LOP3.LUT R10, R5, 0xc, R6, 0x78, !PT ;  /* 0x0000000c050a7812 */ /* 0x000fe200078e7806 */
[----:B------:R-:W1:Y:S01]  /*06f0*/  LDC R7, c[0x0][0x140] ;  /* 0x00005000ff077b82 */ /* 0x000e620000000800 */
[----:B------:R-:W-:Y:S01]  /*0700*/  VOTEU.ALL UP0, P0 ;  /* 0x00000000003f7886 */ /* 0x000fe20000000000 */
[----:B------:R-:W-:Y:S01]  /*0710*/  LOP3.LUT P0, RZ, R4, 0x7, RZ, 0xc0, !PT ;  /* 0x0000000704ff7812 */ /* 0x000fe2000780c0ff */
[----:B0-----:R-:W-:Y:S01]  /*0720*/  IMAD.MOV R12, RZ, RZ, -R9 ;  /* 0x000000ffff0c7224 */ /* 0x001fe200078e0a09 */
[----:B------:R0:W-:Y:S01]  /*0730*/  STL [R1+0x7c], R10 ;  /* 0x00007c0a01007387 */ /* 0x0001e20000100800 */
[----:B------:R-:W-:Y:S01]  /*0740*/  IMAD.MOV.U32 R4, RZ, RZ, 0x1 ;  /* 0x00000001ff047424 */ /* 0x000fe200078e00ff */
[----:B------:R-:W-:Y:S01]  /*0750*/  ISETP.LT.U32.AND P0, PT, R10, 0x2, !P0 ;  /* 0x000000020a00780c */ /* 0x000fe20004701070 */
[----:B---3--:R-:W-:-:S03]  /*0760*/  IMAD R6, R11, R12, R2 ;  /* 0x0000000c0b067224 */ /* 0x008fc600078e0202 */
[----:B------:R-:W-:Y:S01]  /*0770*/  @P2 LEA.HI R5, R10, R10, RZ, 0x1 ;  /* 0x0000000a0a052211 */ /* 0x000fe200078f08ff */
[----:B------:R-:W2:Y:S02]  /*0780*/  FENCE.VIEW.ASYNC.S ;  /* 0x00000000000073c6 */ /* 0x000ea40000000000 */
[----:B--2---:R0:W2:Y:S01]  /*0790*/  @!UP0 SYNCS.EXCH.64 URZ, [UR6+0x60], UR4 ;  /* 0x00006004063f85b2 */ /* 0x0040a20008000100 */
[----:B------:R-:W-:-:S04]  /*07a0*/  @P2 SHF.R.S32.HI R5, RZ, 0x1, R5 ;  /* 0x00000001ff052819 */ /* 0x000fc80000011405 */
[----:B------:R-:W-:Y:S02]  /*07b0*/  @P2 ISETP.NE.AND P3, PT, R5, R6, PT ;  /* 0x000000060500220c */ /* 0x000fe40003f65270 */
[----:B------:R-:W-:Y:S02]  /*07c0*/  SEL R5, RZ, 0x1, !P0 ;  /* 0x00000001ff057807 */ /* 0x000fe40004000000 */
[----:B------:R-:W-:Y:S02]  /*07d0*/  @P2 SEL R4, RZ, 0x1, P3 ;  /* 0x00000001ff042807 */ /* 0x000fe40001800000 */
[----:B-1----:R-:W-:Y:S02]  /*07e0*/  ISETP.EQ.U32.AND P4, PT, R7, 0x1, PT ;  /* 0x000000010700780c */ /* 0x002fe40003f82070 */
[----:B------:R-:W-:Y:S01]  /*07f0*/  LOP3.LUT R4, R4, R5, RZ, 0xc0, !PT ;  /* 0x0000000504047212 */ /* 0x000fe200078ec0ff */
[----:B------:R0:W1:Y:S01]  /*0800*/  @!UP1 SYNCS.EXCH.64 URZ, [UR6+0x68], UR4 ;  /* 0x00006804063f95b2 */ /* 0x0000620008000100 */
[----:B------:R-:W-:-:S03]  /*0810*/  NOP ;  /* 0x0000000000007918 */ /* 0x000fc60000000000 */
[----:B------:R0:W-:Y:S06]  /*0820*/  STL [R1+0x78], R4 ;  /* 0x0000780401007387 */ /* 0x0001ec0000100800 */
[----:B--2---:R-:W-:Y:S05]  /*0830*/  @!P4 BRA `(.L_x_3) ;  /* 0x000000000008c947 */ /* 0x004fea0003800000 */
[----:B-1--4-:R-:W-:Y:S01]  /*0840*/  UCGABAR_ARV ;  /* 0x00000000000079c7 */ /* 0x012fe20008000000 */
[----:B------:R-:W-:Y:S05]  /*0850*/  BRA `(.L_x_4) ;  /* 0x0000000000047947 */ /* 0x000fea0003800000 */
.L_x_3:
[----:B-1--4-:R-:W-:Y:S01]  /*0860*/  NOP ;  /* 0x0000000000007918 */ /* 0x012fe20000000000 */
.L_x_4:
[----:B------:R-:W1:Y:S01]  /*0870*/  LDC R3, c[0x0][0x65c] ;  /* 0x00019700ff037b82 */ /* 0x000e620000000800 */
[----:B0-----:R-:W-:Y:S02]  /*0880*/  IMAD.U32 R4, RZ, RZ, UR9 ;  /* 0x00000009ff047e24 */ /* 0x001fe4000f8e00ff */
[----:B------:R-:W-:Y:S01]  /*0890*/  IMAD.MOV.U32 R5, RZ, RZ, RZ ;  /* 0x000000ffff057224 */ /* 0x000fe200078e00ff */
[----:B-1----:R-:W-:-:S13]  /*08a0*/  ISETP.NE.AND P2, PT, R3, 0x1, PT ;  /* 0x000000010300780c */ /* 0x002fda0003f45270 */
[----:B------:R-:W0:Y:S01]  /*08b0*/  @P2 LDC R7, c[0x0][0x10] ;  /* 0x00000400ff072b82 */ /* 0x000e220000000800 */
[----:B------:R-:W-:Y:S02]  /*08c0*/  @P2 IMAD.MOV.U32 R3, RZ, RZ, RZ ;  /* 0x000000ffff032224 */ /* 0x000fe400078e00ff */
[----:B------:R-:W-:-:S05]  /*08d0*/  @P2 IMAD.MOV.U32 R13, RZ, RZ, RZ ;  /* 0x000000ffff0d2224 */ /* 0x000fca00078e00ff */
[----:B------:R-:W1:Y:S01]  /*08e0*/  @!P2 LDC R9, c[0x0][0xc] ;  /* 0x00000300ff09ab82 */ /* 0x000e620000000800 */
[----:B0-----:R-:W-:-:S04]  /*08f0*/  @P2 IMAD.WIDE.U32 R6, R7, UR9, R2 ;  /* 0x0000000907062c25 */ /* 0x001fc8000f8e0002 */
[----:B------:R-:W-:Y:S02]  /*0900*/  @P2 IMAD.MOV.U32 R19, RZ, RZ, R6 ;  /* 0x000000ffff132224 */ /* 0x000fe400078e0006 */
[----:B------:R-:W-:Y:S02]  /*0910*/  @P2 IMAD.IADD R23, R7, 0x1, R13 ;  /* 0x0000000107172824 */ /* 0x000fe400078e020d */
[----:B-1----:R-:W-:-:S04]  /*0920*/  @!P2 IMAD.WIDE.U32 R4, R2, R9, R4 ;  /* 0x000000090204a225 */ /* 0x002fc800078e0004 */
[----:B------:R-:W-:Y:S02]  /*0930*/  @!P2 IMAD.MOV.U32 R19, RZ, RZ, R4 ;  /* 0x000000ffff13a224 */ /* 0x000fe400078e0004 */
[----:B------:R-:W-:-:S03]  /*0940*/  @!P2 IMAD.MOV.U32 R23, RZ, RZ, R5 ;  /* 0x000000ffff17a224 */ /* 0x000fc600078e0005 */
[----:B------:R0:W-:Y:S04]  /*0950*/  STL [R1+0x84], R19 ;  /* 0x0000841301007387 */ /* 0x0001e80000100800 */
[----:B------:R0:W-:Y:S01]  /*0960*/  STL [R1+0x80], R23 ;  /* 0x0000801701007387 */ /* 0x0001e20000100800 */
[----:B------:R-:W-:Y:S05]  /*0970*/  @!P4 BRA `(.L_x_5) ;  /* 0x00000000000cc947 */ /* 0x000fea0003800000 */
[----:B------:R-:W-:Y:S01]  /*0980*/  UCGABAR_WAIT ;  /* 0x0000000000007dc7 */ /* 0x000fe20008000000 */
[----:B------:R-:W-:Y:S01]  /*0990*/  CCTL.IVALL ;  /* 0x00000000ff00798f */ /* 0x000fe20002000000 */
[----:B------:R-:W-:Y:S05]  /*09a0*/  BRA `(.L_x_6) ;  /* 0x0000000000047947 */ /* 0x000fea0003800000 */
.L_x_5:
[----:B------:R-:W-:Y:S06]  /*09b0*/  BAR.SYNC.DEFER_BLOCKING 0x0 ;  /* 0x0000000000007b1d */ /* 0x000fec0000010000 */
.L_x_6:
[----:B------:R-:W-:Y:S05]  /*09c0*/  @!P1 BRA `(.L_x_7) ;  /* 0x000000e000a49947 */ /* 0x000fea0003800000 */
[----:B------:R-:W-:-:S06]  /*09d0*/  UISETP.GT.U32.AND UP0, UPT, UR10, 0x1, UPT ;  /* 0x000000010a00788c */ /* 0x000fcc000bf04070 */
[----:B------:R-:W-:-:S13]  /*09e0*/  PLOP3.LUT P0, PT, PT, PT, UP0, 0x80, 0x0 ;  /* 0x000000000000781c */ /* 0x000fda0003f0f008 */
[----:B------:R-:W-:Y:S05]  /*09f0*/  @P0 EXIT ;  /* 0x000000000000094d */ /* 0x000fea0003800000 */
[----:B------:R-:W-:Y:S01]  /*0a00*/  IMAD.MOV.U32 R6, RZ, RZ, -0x1 ;  /* 0xffffffffff067424 */ /* 0x000fe200078e00ff */
[----:B------:R-:W-:Y:S01]  /*0a10*/  ULDC.64 UR4, c[0x0][0x650] ;  /* 0x0001940000047ab9 */ /* 0x000fe20000000a00 */
[----:B------:R-:W-:Y:S01]  /*0a20*/  IMAD.MOV.U32 R5, RZ, RZ, -0x1 ;  /* 0xffffffffff057424 */ /* 0x000fe200078e00ff */
[----:B------:R-:W-:Y:S01]  /*0a30*/  ISETP.GE.U32.AND P0, PT, R19, UR4, PT ;  /* 0x0000000413007c0c */ /* 0x000fe2000bf06070 */
[----:B------:R-:W-:Y:S01]  /*0a40*/  UMOV UR22, 0xffffffff ;  /* 0xffffffff00167882 */ /* 0x000fe20000000000 */
[----:B------:R1:W-:Y:S01]  /*0a50*/  STL [R1+0x8c], R6 ;  /* 0x00008c0601007387 */ /* 0x0003e20000100800 */
[----:B------:R-:W-:Y:S02]  /*0a60*/  PRMT R4, RZ, 0x7610, R4 ;  /* 0x00007610ff047816 */ /* 0x000fe40000000004 */
[----:B------:R-:W-:Y:S01]  /*0a70*/  ISETP.GE.U32.AND.EX P0, PT, R23, UR5, PT, P0 ;  /* 0x0000000517007c0c */ /* 0x000fe2000bf06100 */
[----:B------:R1:W-:-:S12]  /*0a80*/  STL [R1+0x88], R5 ;  /* 0x0000880501007387 */ /* 0x0003d80000100800 */
[----:B-1----:R-:W-:Y:S05]  /*0a90*/  @P0 BRA `(.L_x_8) ;  /* 0x0000000400380947 */ /* 0x002fea0003800000 */
[----:B------:R-:W1:Y:S01]  /*0aa0*/  LDC.64 R14, c[0x0][0x628] ;  /* 0x00018a00ff0e7b82 */ /* 0x000e620000000a00 */
[----:B------:R-:W-:Y:S02]  /*0ab0*/  IMAD.MOV.U32 R4, RZ, RZ, R19 ;  /* 0x000000ffff047224 */ /* 0x000fe400078e0013 */
[----:B------:R-:W-:-:S05]  /*0ac0*/  IMAD.MOV.U32 R5, RZ, RZ, R23 ;  /* 0x000000ffff057224 */ /* 0x000fca00078e0017 */
[----:B------:R-:W2:Y:S08]  /*0ad0*/  LDC R10, c[0x0][0x630] ;  /* 0x00018c00ff0a7b82 */ /* 0x000eb00000000800 */
[----:B------:R-:W3:Y:S01]  /*0ae0*/  LDC.64 R16, c[0x0][0x620] ;  /* 0x00018800ff107b82 */ /* 0x000ee20000000a00 */
[----:B-1----:R-:W-:-:S04]  /*0af0*/  ISETP.NE.U32.AND P0, PT, R14, RZ, PT ;  /* 0x000000ff0e00720c */ /* 0x002fc80003f05070 */
[----:B------:R-:W-:-:S13]  /*0b00*/  ISETP.NE.AND.EX P0, PT, R15, RZ, PT, P0 ;  /* 0x000000ff0f00720c */ /* 0x000fda0003f05300 */
[----:B--23--:R-:W-:Y:S05]  /*0b10*/  @!P0 BRA `(.L_x_9) ;  /* 0x0000000000288947 */ /* 0x00cfea0003800000 */
[----:B------:R-:W1:Y:S02]  /*0b20*/  LDC R9, c[0x0][0x634] ;  /* 0x00018d00ff097b82 */ /* 0x000e640000000800 */
[----:B-1----:R-:W-:-:S05]  /*0b30*/  IADD3 R9, P0, R19, R9, RZ ;  /* 0x0000000913097210 */ /* 0x002fca0007f1e0ff */
[----:B------:R-:W-:-:S04]  /*0b40*/  IMAD.X R13, RZ, RZ, R23, P0 ;  /* 0x000000ffff0d7224 */ /* 0x000fc800000e0617 */
[----:B------:R-:W-:-:S04]  /*0b50*/  IMAD.WIDE.U32 R4, R13, R14, RZ ;  /* 0x0000000e0d047225 */ /* 0x000fc800078e00ff */
[----:B------:R-:W-:-:S04]  /*0b60*/  IMAD.WIDE.U32 R6, P0, R9, R15, R4 ;  /* 0x0000000f09067225 */ /* 0x000fc80007800004 */
[----:B------:R-:W-:-:S04]  /*0b70*/  IMAD.WIDE.U32 R4, R9, R14, RZ ;  /* 0x0000000e09047225 */ /* 0x000fc800078e00ff */
[----:B------:R-:W-:Y:S01]  /*0b80*/  IMAD.X R9, RZ, RZ, RZ, P0 ;  /* 0x000000ffff097224 */ /* 0x000fe200000e06ff */
[----:B------:R-:W-:Y:S01]  /*0b90*/  IADD3 RZ, P0, R5, R6, RZ ;  /* 0x0000000605ff7210 */ /* 0x000fe20007f1e0ff */
[----:B------:R-:W-:-:S04]  /*0ba0*/  IMAD.MOV.U32 R8, RZ, RZ, R7 ;  /* 0x000000ffff087224 */ /* 0x000fc800078e0007 */
[----:B------:R-:W-:-:S08]  /*0bb0*/  IMAD.WIDE.U32.X R4, R13, R15, R8, P0 ;  /* 0x0000000f0d047225 */ /* 0x000fd000000e0408 */
.L_x_9:
[----:B------:R-:W1:Y:S01]  /*0bc0*/  LDC.64 R20, c[0x0][0x640] ;  /* 0x00019000ff147b82 */ /* 0x000e620000000a00 */
[-C--:B------:R-:W-:Y:S01]  /*0bd0*/  SHF.R.U64 R22, R4, R10.reuse, R5 ;  /* 0x0000000a04167219 */ /* 0x080fe20000001205 */
[----:B------:R-:W-:Y:S01]  /*0be0*/  IMAD.MOV.U32 R4, RZ, RZ, R19 ;  /* 0x000000ffff047224 */ /* 0x000fe200078e0013 */
[----:B------:R-:W-:Y:S01]  /*0bf0*/  SHF.R.U32.HI R3, RZ, R10, R5 ;  /* 0x0000000aff037219 */ /* 0x000fe20000011605 */
[----:B------:R-:W-:Y:S01]  /*0c00*/  IMAD.MOV.U32 R5, RZ, RZ, R23 ;  /* 0x000000ffff057224 */ /* 0x000fe200078e0017 */
[----:B------:R-:W-:Y:S01]  /*0c10*/  IADD3 R7, P0, RZ, -R22, RZ ;  /* 0x80000016ff077210 */ /* 0x000fe20007f1e0ff */
[----:B0-----:R-:W-:Y:S02]  /*0c20*/  IMAD R23, R11, R12, R2 ;  /* 0x0000000c0b177224 */ /* 0x001fe400078e0202 */
[----:B------:R-:W0:Y:S01]  /*0c30*/  LDC R8, c[0x0][0x618] ;  /* 0x00018600ff087b82 */ /* 0x000e220000000800 */
[----:B------:R-:W-:Y:S02]  /*0c40*/  IMAD.MOV.U32 R11, RZ, RZ, 0x1 ;  /* 0x00000001ff0b7424 */ /* 0x000fe400078e00ff */
[----:B------:R-:W-:-:S02]  /*0c50*/  IMAD.X R3, RZ, RZ, ~R3, P0 ;  /* 0x000000ffff037224 */ /* 0x000fc400000e0e03 */
[----:B------:R-:W-:-:S03]  /*0c60*/  IMAD.WIDE.U32 R4, R7, R16, R4 ;  /* 0x0000001007047225 */ /* 0x000fc600078e0004 */
[----:B------:R-:W2:Y:S01]  /*0c70*/  LDC R14, c[0x0][0x608] ;  /* 0x00018200ff0e7b82 */ /* 0x000ea20000000800 */
[----:B------:R-:W-:-:S04]  /*0c80*/  IMAD R6, R3, R16, RZ ;  /* 0x0000001003067224 */ /* 0x000fc800078e02ff */
[----:B------:R-:W-:-:S03]  /*0c90*/  IMAD R3, R7, R17, R6 ;  /* 0x0000001107037224 */ /* 0x000fc600078e0206 */
[----:B------:R-:W3:Y:S01]  /*0ca0*/  LDC R18, c[0x0][0x658] ;  /* 0x00019600ff127b82 */ /* 0x000ee20000000800 */
[----:B------:R-:W-:Y:S01]  /*0cb0*/  IMAD.IADD R3, R5, 0x1, R3 ;  /* 0x0000000105037824 */ /* 0x000fe200078e0203 */
[----:B-1----:R-:W-:Y:S01]  /*0cc0*/  ISETP.NE.U32.AND P0, PT, R20, RZ, PT ;  /* 0x000000ff1400720c */ /* 0x002fe20003f05070 */
[----:B------:R-:W-:-:S03]  /*0cd0*/  IMAD.MOV.U32 R5, RZ, RZ, -0x1 ;  /* 0xffffffffff057424 */ /* 0x000fc600078e00ff */
[----:B------:R-:W-:Y:S02]  /*0ce0*/  ISETP.NE.AND.EX P0, PT, R21, RZ, PT, P0 ;  /* 0x000000ff1500720c */ /* 0x000fe40003f05300 */
[----:B------:R-:W1:Y:S01]  /*0cf0*/  LDC R13, c[0x0][0x600] ;  /* 0x00018000ff0d7b82 */ /* 0x000e620000000800 */
[-CC-:B0-----:R-:W-:Y:S02]  /*0d00*/  SHF.R.U64 R10, R4, R8.reuse, R3.reuse ;  /* 0x00000008040a7219 */ /* 0x181fe40000001203 */
[----:B------:R-:W-:-:S05]  /*0d10*/  SHF.R.U32.HI R3, RZ, R8, R3 ;  /* 0x00000008ff037219 */ /* 0x000fca0000011603 */
[----:B------:R-:W0:Y:S01]  /*0d20*/  LDC R15, c[0x0][0x648] ;  /* 0x00019200ff0f7b82 */ /* 0x000e220000000800 */
[-CC-:B--2---:R-:W-:Y:S02]  /*0d30*/  SHF.R.U64 R19, R10, R14.reuse, R3.reuse ;  /* 0x0000000e0a137219 */ /* 0x184fe40000001203 */
[----:B------:R-:W-:-:S05]  /*0d40*/  SHF.R.U32.HI R3, RZ, R14, R3 ;  /* 0x0000000eff037219 */ /* 0x000fca0000011603 */
[----:B------:R-:W2:Y:S01]  /*0d50*/  LDC R17, c[0x0][0x638] ;  /* 0x00018e00ff117b82 */ /* 0x000ea20000000800 */
[-C--:B---3--:R-:W-:Y:S02]  /*0d60*/  SHF.L.U32 R2, R5, R18.reuse, RZ ;  /* 0x0000001205027219 */ /* 0x088fe400000006ff */
[--C-:B------:R-:W-:Y:S02]  /*0d70*/  SHF.R.U64 R12, R19, R18, R3.reuse ;  /* 0x00000012130c7219 */ /* 0x100fe40000001203 */
[----:B------:R-:W-:Y:S02]  /*0d80*/  LOP3.LUT R8, RZ, R2, RZ, 0x33, !PT ;  /* 0x00000002ff087212 */ /* 0x000fe400078e33ff */
[----:B------:R-:W-:Y:S01]  /*0d90*/  SHF.R.U32.HI R3, RZ, R18, R3 ;  /* 0x00000012ff037219 */ /* 0x000fe20000011603 */
[----:B------:R-:W3:Y:S01]  /*0da0*/  LDC R16, c[0x0][0x610] ;  /* 0x00018400ff107b82 */ /* 0x000ee20000000800 */
[----:B------:R-:W-:Y:S01]  /*0db0*/  IMAD.MOV.U32 R2, RZ, RZ, R12 ;  /* 0x000000ffff027224 */ /* 0x000fe200078e000c */
[----:B------:R-:W-:Y:S06]  /*0dc0*/  @!P0 BRA `(.L_x_10) ;  /* 0x0000000000288947 */ /* 0x000fec0003800000 */
[----:B------:R-:W4:Y:S02]  /*0dd0*/  LDC R7, c[0x0][0x64c] ;  /* 0x00019300ff077b82 */ /* 0x000f240000000800 */
[----:B----4-:R-:W-:-:S05]  /*0de0*/  IADD3 R7, P0, R12, R7, RZ ;  /* 0x000000070c077210 */ /* 0x010fca0007f1e0ff */
        /* <DEDUP_REMOVED lines=8> */
.L_x_10:
[----:B0-----:R-:W-:Y:S01]  /*0e70*/  SHF.R.U64 R4, R2, R15, R3 ;  /* 0x0000000f02047219 */ /* 0x001fe20000001203 */
[----:B-1----:R-:W-:Y:S01]  /*0e80*/  VIADD R5, R13, 0xffffffff ;  /* 0xffffffff0d057836 */ /* 0x002fe20000000000 */
[----:B------:R-:W-:Y:S02]  /*0e90*/  SHF.L.U32 R2, R11, R18, RZ ;  /* 0x000000120b027219 */ /* 0x000fe400000006ff */
[----:B------:R-:W-:Y:S01]  /*0ea0*/  LOP3.LUT R3, R19, R8, RZ, 0xc0, !PT ;  /* 0x0000000813037212 */ /* 0x000fe200078ec0ff */
[----:B------:R-:W-:Y:S01]  /*0eb0*/  IMAD.MOV R6, RZ, RZ, -R4 ;  /* 0x000000ffff067224 */ /* 0x000fe200078e0a04 */
[----:B------:R-:W-:Y:S02]  /*0ec0*/  SEL R0, R0, R23, !P2 ;  /* 0x0000001700007207 */ /* 0x000fe40005000000 */
[----:B------:R-:W-:Y:S01]  /*0ed0*/  LOP3.LUT R5, R10, R5, RZ, 0xc0, !PT ;  /* 0x000000050a057212 */ /* 0x000fe200078ec0ff */
[----:B------:R-:W-:Y:S01]  /*0ee0*/  IMAD R3, R2, R4, R3 ;  /* 0x0000000402037224 */ /* 0x000fe200078e0203 */
[----:B------:R-:W-:Y:S01]  /*0ef0*/  R2UR UR22, R22 ;  /* 0x00000000161672ca */ /* 0x000fe200000e0000 */
[----:B--2---:R-:W-:-:S02]  /*0f00*/  IMAD R2, R6, R17, R12 ;  /* 0x0000001106027224 */ /* 0x004fc400078e020c */
[----:B---3--:R-:W-:Y:S02]  /*0f10*/  IMAD R0, R3, R16, R0 ;  /* 0x0000001003007224 */ /* 0x008fe400078e0200 */
[----:B------:R-:W-:Y:S02]  /*0f20*/  IMAD R3, R2, R13, R5 ;  /* 0x0000000d02037224 */ /* 0x000fe400078e0205 */
[----:B------:R-:W-:-:S03]  /*0f30*/  IMAD.MOV.U32 R4, RZ, RZ, 0x1 ;  /* 0x00000001ff047424 */ /* 0x000fc600078e00ff */
[----:B------:R-:W-:Y:S02]  /*0f40*/  SEL R2, R3, R0, !P2 ;  /* 0x0000000003027207 */ /* 0x000fe40005000000 */
[----:B------:R-:W-:-:S03]  /*0f50*/  SEL R0, R0, R3, !P2 ;  /* 0x0000000300007207 */ /* 0x000fc60005000000 */
[----:B------:R1:W-:Y:S04]  /*0f60*/  STL [R1+0x88], R2 ;  /* 0x0000880201007387 */ /* 0x0003e80000100800 */
[----:B------:R1:W-:Y:S02]  /*0f70*/  STL [R1+0x8c], R0 ;  /* 0x00008c0001007387 */ /* 0x0003e40000100800 */
.L_x_8:
[----:B------:R-:W-:-:S08]  /*0f80*/  NOP ;  /* 0x0000000000007918 */ /* 0x000fd00000000000 */
[----:B------:R-:W2:Y:S02]  /*0f90*/  USETMAXREG.TRY_ALLOC.CTAPOOL UP0, 0xe8 ;  /* 0x000000e8000079c8 */ /* 0x000ea40008000600 */
[----:B--2---:R-:W-:-:S13]  /*0fa0*/  PLOP3.LUT P0, PT, PT, PT, UP0, 0x80, 0x0 ;  /* 0x000000000000781c */ /* 0x004fda0003f0f008 */
[----:B------:R-:W-:Y:S05]  /*0fb0*/  @!P0 BRA `(.L_x_8) ;  /* 0xfffffffc00f08947 */ /* 0x000fea000383ffff */
[----:B------:R-:W-:Y:S01]  /*0fc0*/  ULDC.64 UR4, c[0x0][0x598] ;  /* 0x0001660000047ab9 */ /* 0x000fe20000000a00 */
[----:B------:R-:W-:Y:S01]  /*0fd0*/  ULDC.64 UR16, c[0x0][0x208] ;  /* 0x0000820000107ab9 */ /* 0x000fe20000000a00 */
[----:B------:R-:W-:-:S04]  /*0fe0*/  ISETP.NE.U32.AND P0, PT, RZ, UR4, PT ;  /* 0x00000004ff007c0c */ /* 0x000fc8000bf05070 */
[----:B------:R-:W-:-:S13]  /*0ff0*/  ISETP.NE.AND.EX P0, PT, RZ, UR5, PT, P0 ;  /* 0x00000005ff007c0c */ /* 0x000fda000bf05300 */
[----:B------:R-:W-:Y:S05]  /*1000*/  @!P0 BRA `(.L_x_11) ;  /* 0x0000000000208947 */ /* 0x000fea0003800000 */
[----:B-1----:R-:W1:Y:S02]  /*1010*/  LDC.64 R2, c[0x0][0x598] ;  /* 0x00016600ff027b82 */ /* 0x002e640000000a00 */
[----:B-1----:R-:W2:Y:S02]  /*1020*/  LDG.E.64 R2, desc[UR16][R2.64] ;  /* 0x0000001002027981 */ /* 0x002ea4000c1e1b00 */
[----:B--2---:R-:W-:-:S04]  /*1030*/  ISETP.NE.U32.AND P0, PT, R2, RZ, PT ;  /* 0x000000ff0200720c */ /* 0x004fc80003f05070 */
[----:B------:R-:W-:-:S13]  /*1040*/  ISETP.NE.AND.EX P0, PT, R3, RZ, PT, P0 ;  /* 0x000000ff0300720c */ /* 0x000fda0003f05300 */
[----:B------:R-:W-:Y:S05]  /*1050*/  @!P0 BRA `(.L_x_11) ;  /* 0x00000000000c8947 */ /* 0x000fea0003800000 */
[----:B------:R-:W2:Y:S02]  /*1060*/  LD.E R2, desc[UR16][R2.64] ;  /* 0x0000001002027980 */ /* 0x000ea4000c101900 */
[----:B--2---:R-:W-:Y:S01]  /*1070*/  R2UR UR20, R2 ;  /* 0x00000000021472ca */ /* 0x004fe200000e0000 */
[----:B------:R-:W-:-:S14]  /*1080*/  BRA `(.L_x_12) ;  /* 0x0000000000247947 */ /* 0x000fdc0003800000 */
.L_x_11:
[----:B------:R-:W-:Y:S02]  /*1090*/  ULDC.64 UR4, c[0x0][0x588] ;  /* 0x0001620000047ab9 */ /* 0x000fe40000000a00 */
[----:B------:R-:W-:-:S04]  /*10a0*/  ISETP.NE.U32.AND P0, PT, RZ, UR4, PT ;  /* 0x00000004ff007c0c */ /* 0x000fc8000bf05070 */
[----:B------:R-:W-:-:S13]  /*10b0*/  ISETP.NE.AND.EX P0, PT, RZ, UR5, PT, P0 ;  /* 0x00000005ff007c0c */ /* 0x000fda000bf05300 */
[----:B------:R-:W-:Y:S05]  /*10c0*/  @!P0 BRA `(.L_x_13) ;  /* 0x0000000000108947 */ /* 0x000fea0003800000 */
[----:B-1----:R-:W1:Y:S02]  /*10d0*/  LDC.64 R2, c[0x0][0x588] ;  /* 0x00016200ff027b82 */ /* 0x002e640000000a00 */
[----:B-1----:R-:W2:Y:S02]  /*10e0*/  LDG.E R2, desc[UR16][R2.64] ;  /* 0x0000001002027981 */ /* 0x002ea4000c1e1900 */
[----:B--2---:R-:W-:Y:S01]  /*10f0*/  R2UR UR20, R2 ;  /* 0x00000000021472ca */ /* 0x004fe200000e0000 */
[----:B------:R-:W-:-:S14]  /*1100*/  BRA `(.L_x_12) ;  /* 0x0000000000047947 */ /* 0x000fdc0003800000 */
.L_x_13:
[----:B------:R-:W-:-:S05]  /*1110*/  ULDC UR20, c[0x0][0x580] ;  /* 0x0001600000147ab9 */ /* 0x000fca0000000800 */
.L_x_12:
[----:B------:R-:W-:Y:S02]  /*1120*/  ULDC.64 UR4, c[0x0][0x5a0] ;  /* 0x0001680000047ab9 */ /* 0x000fe40000000a00 */
        /* <DEDUP_REMOVED lines=11> */
.L_x_14:
        /* <DEDUP_REMOVED lines=8> */
.L_x_16:
[----:B------:R-:W-:-:S05]  /*1260*/  ULDC UR19, c[0x0][0x584] ;  /* 0x0001610000137ab9 */ /* 0x000fca0000000800 */
.L_x_15:
[----:B------:R-:W-:-:S13]  /*1270*/  LOP3.LUT P0, RZ, R4, 0xff, RZ, 0xc0, !PT ;  /* 0x000000ff04ff7812 */ /* 0x000fda000780c0ff */
[----:B------:R-:W-:Y:S05]  /*1280*/  @!P0 EXIT ;  /* 0x000000000000894d */ /* 0x000fea0003800000 */
[----:B------:R-:W-:Y:S01]  /*1290*/  ULDC UR4, c[0x0][0x28c] ;  /* 0x0000a30000047ab9 */ /* 0x000fe20000000800 */
[----:B------:R-:W-:Y:S02]  /*12a0*/  ULOP3.LUT UR21, UR13, 0x1, URZ, 0xfc, !UPT ;  /* 0x000000010d157892 */ /* 0x000fe4000f8efc3f */
[----:B------:R-:W-:-:S04]  /*12b0*/  UIADD3 UR4, UR4, 0x3f, URZ ;  /* 0x0000003f04047890 */ /* 0x000fc8000fffe03f */
[----:B------:R-:W-:-:S04]  /*12c0*/  USHF.R.S32.HI UR5, URZ, 0x1f, UR4 ;  /* 0x0000001f3f057899 */ /* 0x000fc80008011404 */
[----:B------:R-:W-:-:S03]  /*12d0*/  ULEA.HI UR5, UR5, UR4, URZ, 0x6 ;  /* 0x0000000405057291 */ /* 0x000fc6000f8f303f */
[----:B------:R-:W-:Y:S01]  /*12e0*/  UMOV UR4, URZ ;  /* 0x0000003f00047c82 */ /* 0x000fe20008000000 */
[----:B------:R-:W-:-:S03]  /*12f0*/  USHF.R.S32.HI UR12, URZ, 0x6, UR5 ;  /* 0x000000063f0c7899 */ /* 0x000fc60008011405 */
[----:B------:R-:W-:-:S09]  /*1300*/  UMOV UR5, URZ ;  /* 0x0000003f00057c82 */ /* 0x000fd20008000000 */
.L_x_299:
[----:B-1----:R-:W1:Y:S01]  /*1310*/  S2R R0, SR_TID.X ;  /* 0x0000000000007919 */ /* 0x002e620000002100 */
[----:B--2---:R-:W2:Y:S01]  /*1320*/  S2UR UR11, SR_CgaCtaId ;  /* 0x00000000000b79c3 */ /* 0x004ea20000008800 */
[----:B------:R-:W-:Y:S01]  /*1330*/  UMOV UR14, 0x400 ;  /* 0x00000400000e7882 */ /* 0x000fe20000000000 */
[----:B------:R-:W-:Y:S01]  /*1340*/  UMOV UR6, URZ ;  /* 0x0000003f00067c82 */ /* 0x000fe20008000000 */
[----:B------:R-:W-:Y:S01]  /*1350*/  STL [R1+0x74], RZ ;  /* 0x000074ff01007387 */ /* 0x000fe20000100800 */
[----:B------:R-:W-:Y:S01]  /*1360*/  UMOV UR7, URZ ;  /* 0x0000003f00077c82 */ /* 0x000fe20008000000 */
[----:B------:R-:W-:Y:S01]  /*1370*/  UMOV UR8, URZ ;  /* 0x0000003f00087c82 */ /* 0x000fe20008000000 */
[----:B------:R-:W-:Y:S01]  /*1380*/  UMOV UR18, UR5 ;  /* 0x0000000500127c82 */ /* 0x000fe20008000000 */
[----:B------:R-:W-:Y:S01]  /*1390*/  STL [R1+0x70], RZ ;  /* 0x000070ff01007387 */ /* 0x000fe20000100800 */
[----:B---3--:R-:W3:Y:S01]  /*13a0*/  LDC R2, c[0x0][0x28c] ;  /* 0x0000a300ff027b82 */ /* 0x008ee20000000800 */
[----:B------:R-:W-:-:S02]  /*13b0*/  CS2R R4, SRZ ;  /* 0x0000000000047805 */ /* 0x000fc4000001ff00 */
[----:B------:R-:W-:Y:S01]  /*13c0*/  CS2R R6, SRZ ;  /* 0x0000000000067805 */ /* 0x000fe2000001ff00 */
[----:B------:R-:W-:Y:S01]  /*13d0*/  STL [R1+0x6c], RZ ;  /* 0x00006cff01007387 */ /* 0x000fe20000100800 */
[----:B------:R-:W-:Y:S02]  /*13e0*/  CS2R R8, SRZ ;  /* 0x0000000000087805 */ /* 0x000fe4000001ff00 */
[----:B------:R-:W-:Y:S02]  /*13f0*/  CS2R R10, SRZ ;  /* 0x00000000000a7805 */ /* 0x000fe4000001ff00 */
[----:B------:R-:W-:Y:S01]  /*1400*/  CS2R R12, SRZ ;  /* 0x00000000000c7805 */ /* 0x000fe2000001ff00 */
[----:B------:R-:W-:Y:S01]  /*1410*/  STL [R1+0x68], RZ ;  /* 0x000068ff01007387 */ /* 0x000fe20000100800 */
[----:B------:R-:W-:Y:S02]  /*1420*/  CS2R R14, SRZ ;  /* 0x00000000000e7805 */ /* 0x000fe4000001ff00 */
[----:B------:R-:W-:-:S02]  /*1430*/  CS2R R16, SRZ ;  /* 0x0000000000107805 */ /* 0x000fc4000001ff00 */
[----:B0-----:R-:W-:Y:S01]  /*1440*/  CS2R R18, SRZ ;  /* 0x0000000000127805 */ /* 0x001fe2000001ff00 */
[----:B------:R-:W-:Y:S01]  /*1450*/  STL [R1+0x64], RZ ;  /* 0x000064ff01007387 */ /* 0x000fe20000100800 */
[----:B------:R-:W-:Y:S02]  /*1460*/  CS2R R20, SRZ ;  /* 0x0000000000147805 */ /* 0x000fe4000001ff00 */
[----:B------:R-:W-:Y:S02]  /*1470*/  CS2R R22, SRZ ;  /* 0x0000000000167805 */ /* 0x000fe4000001ff00 */
[----:B------:R-:W-:Y:S01]  /*1480*/  CS2R R152, SRZ ;  /* 0x0000000000987805 */ /* 0x000fe2000001ff00 */
[----:B------:R-:W-:Y:S01]  /*1490*/  STL [R1+0x60], RZ ;  /* 0x000060ff01007387 */ /* 0x000fe20000100800 */
[----:B--2---:R-:W-:Y:S01]  /*14a0*/  ULEA UR14, UR11, UR14, 0x18 ;  /* 0x0000000e0b0e7291 */ /* 0x004fe2000f8ec03f */
[----:B------:R-:W-:Y:S02]  /*14b0*/  CS2R R154, SRZ ;  /* 0x00000000009a7805 */ /* 0x000fe4000001ff00 */
[----:B------:R-:W-:Y:S01]  /*14c0*/  CS2R R156, SRZ ;  /* 0x00000000009c7805 */ /* 0x000fe2000001ff00 */
[----:B------:R-:W-:Y:S01]  /*14d0*/  STL [R1+0x5c], RZ ;  /* 0x00005cff01007387 */ /* 0x000fe20000100800 */
[----:B------:R-:W-:-:S02]  /*14e0*/  CS2R R158, SRZ ;  /* 0x00000000009e7805 */ /* 0x000fc4000001ff00 */
[----:B------:R-:W-:Y:S02]  /*14f0*/  CS2R R160, SRZ ;  /* 0x0000000000a07805 */ /* 0x000fe4000001ff00 */
[----:B------:R-:W-:Y:S02]  /*1500*/  CS2R R162, SRZ ;  /* 0x0000000000a27805 */ /* 0x000fe4000001ff00 */
[----:B-1----:R-:W-:Y:S01]  /*1510*/  LOP3.LUT R0, R0, 0x80, RZ, 0xc0, !PT ;  /* 0x0000008000007812 */ /* 0x002fe200078ec0ff */
[----:B------:R-:W-:Y:S01]  /*1520*/  STL [R1+0x58], RZ ;  /* 0x000058ff01007387 */ /* 0x000fe20000100800 */
[----:B---3--:R-:W-:Y:S02]  /*1530*/  ISETP.GE.AND P0, PT, R2, 0x1, PT ;  /* 0x000000010200780c */ /* 0x008fe40003f06270 */
[----:B------:R-:W-:Y:S02]  /*1540*/  CS2R R2, SRZ ;  /* 0x0000000000027805 */ /* 0x000fe4000001ff00 */
[----:B------:R-:W-:Y:S01]  /*1550*/  SHF.R.U32.HI R0, RZ, 0x7, R0 ;  /* 0x00000007ff007819 */ /* 0x000fe20000011600 */
[----:B------:R-:W-:Y:S01]  /*1560*/  STL [R1+0x54], RZ ;  /* 0x000054ff01007387 */ /* 0x000fe20000100800 */
[----:B------:R-:W-:-:S02]  /*1570*/  CS2R R164, SRZ ;  /* 0x0000000000a47805 */ /* 0x000fc4000001ff00 */
[----:B------:R-:W-:Y:S02]  /*1580*/  CS2R R166, SRZ ;  /* 0x0000000000a67805 */ /* 0x000fe4000001ff00 */
[----:B------:R-:W-:Y:S01]  /*1590*/  CS2R R168, SRZ ;  /* 0x0000000000a87805 */ /* 0x000fe2000001ff00 */
[----:B------:R-:W-:Y:S01]  /*15a0*/  STL [R1+0x50], RZ ;  /* 0x000050ff01007387 */ /* 0x000fe20000100800 */
[----:B------:R-:W-:Y:S02]  /*15b0*/  CS2R R170, SRZ ;  /* 0x0000000000aa7805 */ /* 0x000fe4000001ff00 */
[----:B------:R-:W-:Y:S02]  /*15c0*/  CS2R R172, SRZ ;  /* 0x0000000000ac7805 */ /* 0x000fe4000001ff00 */
[----:B------:R-:W-:Y:S01]  /*15d0*/  CS2R R174, SRZ ;  /* 0x0000000000ae7805 */ /* 0x000fe2000001ff00 */
[----:B------:R-:W0:Y:S01]  /*15e0*/  SHFL.IDX PT, R0, R0, RZ, 0x1f ;  /* 0x00001fff00007589 */ /* 0x000e2200000e0000 */
[----:B------:R-:W-:-:S02]  /*15f0*/  CS2R R176, SRZ ;  /* 0x0000000000b07805 */ /* 0x000fc4000001ff00 */
[----:B------:R-:W-:Y:S02]  /*1600*/  CS2R R178, SRZ ;  /* 0x0000000000b27805 */ /* 0x000fe4000001ff00 */
[----:B------:R-:W-:Y:S01]  /*1610*/  CS2R R180, SRZ ;  /* 0x0000000000b47805 */ /* 0x000fe2000001ff00 */
[----:B------:R1:W-:Y:S01]  /*1620*/  STL [R1+0x4c], RZ ;  /* 0x00004cff01007387 */ /* 0x0003e20000100800 */
[----:B------:R-:W-:Y:S02]  /*1630*/  CS2R R182, SRZ ;  /* 0x0000000000b67805 */ /* 0x000fe4000001ff00 */
[----:B------:R-:W-:Y:S02]  /*1640*/  CS2R R184, SRZ ;  /* 0x0000000000b87805 */ /* 0x000fe4000001ff00 */
[----:B------:R-:W-:Y:S01]  /*1650*/  CS2R R186, SRZ ;  /* 0x0000000000ba7805 */ /* 0x000fe2000001ff00 */
[----:B------:R1:W-:Y:S01]  /*1660*/  STL [R1+0x48], RZ ;  /* 0x000048ff01007387 */ /* 0x0003e20000100800 */
        /* <DEDUP_REMOVED lines=14> */
[----:B------:R-:W-:Y:S02]  /*1750*/  CS2R R210, SRZ ;  /* 0x0000000000d27805 */ /* 0x000fe4000001ff00 */
[----:B0-----:R-:W-:Y:S01]  /*1760*/  R2UR UR9, R0 ;  /* 0x00000000000972ca */ /* 0x001fe200000e0000 */
[----:B------:R1:W-:Y:S01]  /*1770*/  STL [R1+0x38], RZ ;  /* 0x000038ff01007387 */ /* 0x0003e20000100800 */
[----:B------:R-:W-:Y:S01]  /*1780*/  IMAD.MOV.U32 R0, RZ, RZ, RZ ;  /* 0x000000ffff007224 */ /* 0x000fe200078e00ff */
[----:B------:R-:W-:-:S02]  /*1790*/  CS2R R212, SRZ ;  /* 0x0000000000d47805 */ /* 0x000fc4000001ff00 */
[----:B------:R-:W-:Y:S01]  /*17a0*/  CS2R R214, SRZ ;  /* 0x0000000000d67805 */ /* 0x000fe2000001ff00 */
[----:B------:R1:W-:Y:S01]  /*17b0*/  STL [R1+0x34], RZ ;  /* 0x000034ff01007387 */ /* 0x0003e20000100800 */
[----:B------:R-:W-:Y:S02]  /*17c0*/  CS2R R216, SRZ ;  /* 0x0000000000d87805 */ /* 0x000fe4000001ff00 */
[----:B------:R-:W-:Y:S02]  /*17d0*/  CS2R R218, SRZ ;  /* 0x0000000000da7805 */ /* 0x000fe4000001ff00 */
[----:B------:R-:W-:Y:S01]  /*17e0*/  CS2R R220, SRZ ;  /* 0x0000000000dc7805 */ /* 0x000fe2000001ff00 */
[----:B------:R1:W-:Y:S01]  /*17f0*/  STL [R1+0x30], RZ ;  /* 0x000030ff01007387 */ /* 0x0003e20000100800 */
[----:B------:R-:W-:Y:S02]  /*1800*/  CS2R R222, SRZ ;  /* 0x0000000000de7805 */ /* 0x000fe4000001ff00 */
[----:B------:R-:W-:Y:S01]  /*1810*/  CS2R R224, SRZ ;  /* 0x0000000000e07805 */ /* 0x000fe2000001ff00 */
[----:B------:R-:W-:Y:S01]  /*1820*/  IMAD.MOV.U32 R226, RZ, RZ, RZ ;  /* 0x000000ffffe27224 */ /* 0x000fe200078e00ff */
[----:B------:R1:W-:Y:S01]  /*1830*/  STL [R1+0x2c], RZ ;  /* 0x00002cff01007387 */ /* 0x0003e20000100800 */
[----:B------:R-:W-:Y:S01]  /*1840*/  ULEA.HI UR10, UR9, UR9, URZ, 0x1 ;  /* 0x00000009090a7291 */ /* 0x000fe2000f8f083f */
[----:B------:R-:W-:Y:S01]  /*1850*/  IMAD.U32 R227, RZ, RZ, UR4 ;  /* 0x00000004ffe37e24 */ /* 0x000fe2000f8e00ff */
[----:B------:R-:W-:Y:S01]  /*1860*/  CS2R R24, SRZ ;  /* 0x0000000000187805 */ /* 0x000fe2000001ff00 */
[----:B------:R1:W-:Y:S01]  /*1870*/  STL [R1+0x28], RZ ;  /* 0x000028ff01007387 */ /* 0x0003e20000100800 */
[----:B------:R-:W-:Y:S01]  /*1880*/  ULOP3.LUT UR10, UR10, 0xffffe, URZ, 0xc0, !UPT ;  /* 0x000ffffe0a0a7892 */ /* 0x000fe2000f8ec03f */
[----:B------:R-:W-:-:S02]  /*1890*/  CS2R R26, SRZ ;  /* 0x00000000001a7805 */ /* 0x000fc4000001ff00 */
[----:B------:R-:W-:Y:S01]  /*18a0*/  CS2R R28, SRZ ;  /* 0x00000000001c7805 */ /* 0x000fe2000001ff00 */
[----:B------:R1:W-:Y:S01]  /*18b0*/  STL [R1+0x24], RZ ;  /* 0x000024ff01007387 */ /* 0x0003e20000100800 */
[----:B------:R-:W-:Y:S01]  /*18c0*/  UIADD3 UR10, UR9, -UR10, URZ ;  /* 0x8000000a090a7290 */ /* 0x000fe2000fffe03f */
[----:B----4-:R-:W-:Y:S02]  /*18d0*/  CS2R R30, SRZ ;  /* 0x00000000001e7805 */ /* 0x010fe4000001ff00 */
[----:B------:R-:W-:Y:S01]  /*18e0*/  CS2R R32, SRZ ;  /* 0x0000000000207805 */ /* 0x000fe2000001ff00 */
[----:B------:R1:W-:Y:S01]  /*18f0*/  STL [R1+0x20], RZ ;  /* 0x000020ff01007387 */ /* 0x0003e20000100800 */
[----:B------:R-:W-:Y:S01]  /*1900*/  ULEA UR10, UR10, UR14, 0xc ;  /* 0x0000000e0a0a7291 */ /* 0x000fe2000f8e603f */
[----:B------:R-:W-:Y:S02]  /*1910*/  CS2R R34, SRZ ;  /* 0x0000000000227805 */ /* 0x000fe4000001ff00 */
[----:B------:R-:W-:Y:S01]  /*1920*/  CS2R R36, SRZ ;  /* 0x0000000000247805 */ /* 0x000fe2000001ff00 */
[----:B------:R1:W-:Y:S01]  /*1930*/  STL [R1+0x1c], RZ ;  /* 0x00001cff01007387 */ /* 0x0003e20000100800 */
[----:B------:R-:W-:Y:S01]  /*1940*/  UIADD3 UR10, UR10, 0x100, URZ ;  /* 0x000001000a0a7890 */ /* 0x000fe2000fffe03f */
[----:B------:R-:W-:-:S02]  /*1950*/  CS2R R38, SRZ ;  /* 0x0000000000267805 */ /* 0x000fc4000001ff00 */
[----:B------:R-:W-:Y:S01]  /*1960*/  CS2R R40, SRZ ;  /* 0x0000000000287805 */ /* 0x000fe2000001ff00 */
[----:B------:R1:W-:Y:S01]  /*1970*/  STL [R1+0x18], RZ ;  /* 0x000018ff01007387 */ /* 0x0003e20000100800 */
[----:B------:R-:W-:Y:S01]  /*1980*/  USHF.R.U32.HI UR10, URZ, 0x4, UR10 ;  /* 0x000000043f0a7899 */ /* 0x000fe2000801160a */
[----:B------:R-:W-:Y:S02]  /*1990*/  CS2R R42, SRZ ;  /* 0x00000000002a7805 */ /* 0x000fe4000001ff00 */
[----:B------:R-:W-:Y:S01]  /*19a0*/  CS2R R44, SRZ ;  /* 0x00000000002c7805 */ /* 0x000fe2000001ff00 */
[----:B------:R1:W-:Y:S01]  /*19b0*/  STL [R1+0x14], RZ ;  /* 0x000014ff01007387 */ /* 0x0003e20000100800 */
[----:B------:R-:W-:Y:S01]  /*19c0*/  ULOP3.LUT UR15, UR10, 0x3fff, URZ, 0xc0, !UPT ;  /* 0x00003fff0a0f7892 */ /* 0x000fe2000f8ec03f */
        /* <DEDUP_REMOVED lines=18> */
[----:B------:R1:W-:Y:S01]  /*1af0*/  STL [R1], RZ ;  /* 0x000000ff01007387 */ /* 0x0003e20000100800 */
[----:B------:R-:W-:-:S02]  /*1b00*/  CS2R R74, SRZ ;  /* 0x00000000004a7805 */ /* 0x000fc4000001ff00 */
[----:B------:R-:W-:Y:S02]  /*1b10*/  CS2R R76, SRZ ;  /* 0x00000000004c7805 */ /* 0x000fe4000001ff00 */
[----:B------:R-:W-:Y:S02]  /*1b20*/  CS2R R78, SRZ ;  /* 0x00000000004e7805 */ /* 0x000fe4000001ff00 */
[----:B------:R-:W-:Y:S02]  /*1b30*/  CS2R R80, SRZ ;  /* 0x0000000000507805 */ /* 0x000fe4000001ff00 */
[----:B------:R-:W-:Y:S02]  /*1b40*/  CS2R R82, SRZ ;  /* 0x0000000000527805 */ /* 0x000fe4000001ff00 */
[----:B------:R-:W-:Y:S02]  /*1b50*/  CS2R R84, SRZ ;  /* 0x0000000000547805 */ /* 0x000fe4000001ff00 */
        /* <DEDUP_REMOVED lines=32> */
[----:B------:R-:W-:Y:S01]  /*1d60*/  CS2R R150, SRZ ;  /* 0x0000000000967805 */ /* 0x000fe2000001ff00 */
[----:B-1----:R-:W-:Y:S06]  /*1d70*/  @!P0 BRA `(.L_x_17) ;  /* 0x0000001000688947 */ /* 0x002fec0003800000 */
[----:B------:R-:W-:-:S06]  /*1d80*/  UISETP.NE.AND UP0, UPT, UR21, 0x3, UPT ;  /* 0x000000031500788c */ /* 0x000fcc000bf05270 */
[----:B------:R-:W-:-:S13]  /*1d90*/  PLOP3.LUT P1, PT, PT, PT, UP0, 0x80, 0x0 ;  /* 0x000000000000781c */ /* 0x000fda0003f2f008 */
[----:B------:R-:W-:Y:S05]  /*1da0*/  @!P1 BRA `(.L_x_18) ;  /* 0x0000000000049947 */ /* 0x000fea0003800000 */
[----:B------:R-:W-:Y:S01]  /*1db0*/  BPT.TRAP 0x1 ;  /* 0x000000040000795c */ /* 0x000fe20000300000 */
.L_x_18:
[----:B------:R-:W-:Y:S01]  /*1dc0*/  ULEA UR6, UR5, UR14, 0x3 ;  /* 0x0000000e05067291 */ /* 0x000fe2000f8e183f */
[----:B------:R-:W-:-:S05]  /*1dd0*/  IMAD.U32 R0, RZ, RZ, UR4 ;  /* 0x00000004ff007e24 */ /* 0x000fca000f8e00ff */
[----:B------:R-:W-:-:S04]  /*1de0*/  SHF.L.U32 R0, R0, 0x1f, RZ ;  /* 0x0000001f00007819 */ /* 0x000fc800000006ff */
[----:B------:R0:W1:Y:S01]  /*1df0*/  SYNCS.PHASECHK.TRANS64.TRYWAIT P0, [UR6], R0 ;  /* 0x00000000ff0075a7 */ /* 0x0000620008000146 */
[----:B------:R-:W-:Y:S05]  /*1e00*/  @!P1 BRA `(.L_x_19) ;  /* 0x0000000000049947 */ /* 0x000fea0003800000 */
[----:B------:R-:W-:Y:S01]  /*1e10*/  BPT.TRAP 0x1 ;  /* 0x000000040000795c */ /* 0x000fe20000300000 */
.L_x_19:
[----:B-1----:R-:W-:Y:S05]  /*1e20*/  @P0 BRA `(.L_x_20) ;  /* 0x0000000000080947 */ /* 0x002fea0003800000 */
[----:B------:R-:W1:Y:S02]  /*1e30*/  SYNCS.PHASECHK.TRANS64.TRYWAIT P0, [UR6], R0 ;  /* 0x00000000ff0075a7 */ /* 0x000e640008000146 */
[----:B-1----:R-:W-:Y:S05]  /*1e40*/  @!P0 BRA `(.L_x_21) ;  /* 0x000000e400408947 */ /* 0x002fea0003800000 */
.L_x_20:
[----:B------:R-:W-:Y:S01]  /*1e50*/  UIADD3 UR6, UR14, 0xa100, URZ ;  /* 0x0000a1000e067890 */ /* 0x000fe2000fffe03f */
[----:B------:R-:W-:Y:S01]  /*1e60*/  WARPGROUP.ARRIVE ;  /* 0x00000000000079c5 */ /* 0x000fe20000000000 */
[----:B------:R-:W-:Y:S01]  /*1e70*/  ULOP3.LUT UR8, UR15, 0x10000, URZ, 0xfc, !UPT ;  /* 0x000100000f087892 */ /* 0x000fe2000f8efc3f */
[----:B------:R2:W-:Y:S01]  /*1e80*/  STL [R1+0x74], RZ ;  /* 0x000074ff01007387 */ /* 0x0005e20000100800 */
[----:B------:R-:W-:Y:S01]  /*1e90*/  USHF.R.U32.HI UR6, URZ, 0x4, UR6 ;  /* 0x000000043f067899 */ /* 0x000fe20008011606 */
[----:B01----:R-:W-:Y:S01]  /*1ea0*/  IMAD.MOV.U32 R0, RZ, RZ, RZ ;  /* 0x000000ffff007224 */ /* 0x003fe200078e00ff */
[----:B------:R-:W-:Y:S01]  /*1eb0*/  ULEA UR8, UR5, UR8, 0x9 ;  /* 0x0000000805087291 */ /* 0x000fe2000f8e483f */
[----:B------:R2:W-:Y:S01]  /*1ec0*/  STL [R1+0x70], RZ ;  /* 0x000070ff01007387 */ /* 0x0005e20000100800 */
[----:B------:R-:W-:Y:S01]  /*1ed0*/  ULOP3.LUT UR6, UR6, 0x3fff, URZ, 0xc0, !UPT ;  /* 0x00003fff06067892 */ /* 0x000fe2000f8ec03f */
[----:B------:R-:W-:Y:S01]  /*1ee0*/  CS2R R2, SRZ ;  /* 0x0000000000027805 */ /* 0x000fe2000001ff00 */
[----:B------:R-:W-:Y:S01]  /*1ef0*/  UMOV UR9, 0x80000020 ;  /* 0x8000002000097882 */ /* 0x000fe20000000000 */
[----:B------:R-:W-:Y:S01]  /*1f00*/  UMOV UR11, 0x80000020 ;  /* 0x80000020000b7882 */ /* 0x000fe20000000000 */
[----:B------:R-:W-:Y:S01]  /*1f10*/  ULOP3.LUT UR6, UR6, 0x10000, URZ, 0xfc, !UPT ;  /* 0x0001000006067892 */ /* 0x000fe2000f8efc3f */
[----:B------:R2:W-:Y:S01]  /*1f20*/  STL [R1+0x6c], RZ ;  /* 0x00006cff01007387 */ /* 0x0005e20000100800 */
[----:B------:R-:W-:Y:S01]  /*1f30*/  ULDC UR7, c[0x0][0x50c] ;  /* 0x0001430000077ab9 */ /* 0x000fe20000000800 */
[----:B------:R-:W-:Y:S01]  /*1f40*/  CS2R R4, SRZ ;  /* 0x0000000000047805 */ /* 0x000fe2000001ff00 */
[----:B------:R-:W-:Y:S01]  /*1f50*/  ULEA UR10, UR5, UR6, 0xa ;  /* 0x00000006050a7291 */ /* 0x000fe2000f8e503f */
[----:B------:R2:W-:Y:S01]  /*1f60*/  STL [R1+0x68], RZ ;  /* 0x000068ff01007387 */ /* 0x0005e20000100800 */
[----:B------:R-:W-:Y:S01]  /*1f70*/  UISETP.NE.AND UP0, UPT, UR7, 0x2, UPT ;  /* 0x000000020700788c */ /* 0x000fe2000bf05270 */
[----:B------:R-:W-:Y:S01]  /*1f80*/  CS2R R6, SRZ ;  /* 0x0000000000067805 */ /* 0x000fe2000001ff00 */
[----:B------:R-:W-:Y:S01]  /*1f90*/  UMOV UR6, 0x2 ;  /* 0x0000000200067882 */ /* 0x000fe20000000000 */
[----:B------:R2:W-:Y:S01]  /*1fa0*/  STL [R1+0x64], RZ ;  /* 0x000064ff01007387 */ /* 0x0005e20000100800 */
[----:B------:R-:W-:Y:S01]  /*1fb0*/  USEL UR7, URZ, 0x1, UP0 ;  /* 0x000000013f077887 */ /* 0x000fe20008000000 */
[----:B------:R-:W-:-:S02]  /*1fc0*/  CS2R R8, SRZ ;  /* 0x0000000000087805 */ /* 0x000fc4000001ff00 */
[----:B------:R-:W-:Y:S01]  /*1fd0*/  CS2R R10, SRZ ;  /* 0x00000000000a7805 */ /* 0x000fe2000001ff00 */
[----:B------:R-:W-:Y:S01]  /*1fe0*/  QGMMA.64x256x32.F32.E4M3.E4M3 R24, gdesc[UR8], RZ, !UPT ;  /* 0x03e00000081879f3 */ /* 0x000fe2000c7008ff */
[----:B------:R2:W-:Y:S01]  /*1ff0*/  STL [R1+0x60], RZ ;  /* 0x000060ff01007387 */ /* 0x0005e20000100800 */
[----:B------:R-:W-:Y:S01]  /*2000*/  UIADD3 UR8, UR8, 0x2, URZ ;  /* 0x0000000208087890 */ /* 0x000fe2000fffe03f */
[----:B------:R-:W-:Y:S01]  /*2010*/  ISETP.NE.AND P0, PT, RZ, UR7, PT ;  /* 0x00000007ff007c0c */ /* 0x000fe2000bf05270 */
[----:B------:R-:W-:Y:S01]  /*2020*/  UIADD3 UR10, UR10, 0x2, URZ ;  /* 0x000000020a0a7890 */ /* 0x000fe2000fffe03f */
[----:B------:R2:W-:Y:S01]  /*2030*/  STL [R1+0x5c], RZ ;  /* 0x00005cff01007387 */ /* 0x0005e20000100800 */
[----:B------:R-:W-:Y:S01]  /*2040*/  UMOV UR9, 0x80000020 ;  /* 0x8000002000097882 */ /* 0x000fe20000000000 */
[----:B------:R-:W-:Y:S01]  /*2050*/  UMOV UR11, 0x80000020 ;  /* 0x80000020000b7882 */ /* 0x000fe20000000000 */
        /* <DEDUP_REMOVED lines=58> */
[----:B------:R-:W-:-:S03]  /*2400*/  IMAD.MOV.U32 R226, RZ, RZ, RZ ;  /* 0x000000ffffe27224 */ /* 0x000fc600078e00ff */
[----:B------:R2:W-:Y:S04]  /*2410*/  STL [R1+0x1c], RZ ;  /* 0x00001cff01007387 */ /* 0x0005e80000100800 */
[----:B------:R2:W-:Y:S04]  /*2420*/  STL [R1+0x18], RZ ;  /* 0x000018ff01007387 */ /* 0x0005e80000100800 */
[----:B------:R2:W-:Y:S04]  /*2430*/  STL [R1+0x14], RZ ;  /* 0x000014ff01007387 */ /* 0x0005e80000100800 */
[----:B------:R2:W-:Y:S04]  /*2440*/  STL [R1+0x10], RZ ;  /* 0x000010ff01007387 */ /* 0x0005e80000100800 */
[----:B------:R2:W-:Y:S04]  /*2450*/  STL [R1+0xc], RZ ;  /* 0x00000cff01007387 */ /* 0x0005e80000100800 */
[----:B------:R2:W-:Y:S04]  /*2460*/  STL [R1+0x8], RZ ;  /* 0x000008ff01007387 */ /* 0x0005e80000100800 */
[----:B------:R2:W-:Y:S04]  /*2470*/  STL [R1+0x4], RZ ;  /* 0x000004ff01007387 */ /* 0x0005e80000100800 */
[----:B------:R2:W-:Y:S01]  /*2480*/  STL [R1], RZ ;  /* 0x000000ff01007387 */ /* 0x0005e20000100800 */
[----:B------:R-:W-:Y:S01]  /*2490*/  QGMMA.64x256x32.F32.E4M3.E4M3 R24, gdesc[UR8], R24, gsb0 ;  /* 0x03e00000081879f3 */ /* 0x000fe20008000818 */
[----:B------:R-:W-:Y:S05]  /*24a0*/  @!P0 BRA `(.L_x_22) ;  /* 0x0000000800808947 */ /* 0x000fea0003800000 */
[----:B------:R-:W-:Y:S02]  /*24b0*/  WARPGROUP.DEPBAR.LE gsb0, 0x0 ;  /* 0x00008000000079c5 */ /* 0x000fe40000010000 */
[----:B------:R-:W-:-:S01]  /*24c0*/  FADD R227, RZ, R122 ;  /* 0x0000007affe37221 */ /* 0x000fc20000000000 */
[----:B------:R-:W-:Y:S01]  /*24d0*/  FADD R226, RZ, R24 ;  /* 0x00000018ffe27221 */ /* 0x000fe20000000000 */
[----:B------:R-:W-:-:S01]  /*24e0*/  FADD R225, RZ, R25 ;  /* 0x00000019ffe17221 */ /* 0x000fc20000000000 */
[----:B------:R-:W-:Y:S01]  /*24f0*/  FADD R224, RZ, R26 ;  /* 0x0000001affe07221 */ /* 0x000fe20000000000 */
[----:B------:R-:W-:-:S01]  /*2500*/  FADD R223, RZ, R27 ;  /* 0x0000001bffdf7221 */ /* 0x000fc20000000000 */
[----:B------:R0:W-:Y:S01]  /*2510*/  STL [R1], R227 ;  /* 0x000000e301007387 */ /* 0x0001e20000100800 */
[----:B------:R-:W-:-:S01]  /*2520*/  FADD R222, RZ, R28 ;  /* 0x0000001cffde7221 */ /* 0x000fc20000000000 */
[----:B------:R-:W-:Y:S01]  /*2530*/  FADD R221, RZ, R29 ;  /* 0x0000001dffdd7221 */ /* 0x000fe20000000000 */
[----:B------:R-:W-:-:S01]  /*2540*/  FADD R220, RZ, R30 ;  /* 0x0000001effdc7221 */ /* 0x000fc20000000000 */
[----:B------:R-:W-:Y:S01]  /*2550*/  FADD R219, RZ, R31 ;  /* 0x0000001fffdb7221 */ /* 0x000fe20000000000 */
[----:B------:R-:W-:-:S01]  /*2560*/  FADD R218, RZ, R32 ;  /* 0x00000020ffda7221 */ /* 0x000fc20000000000 */
[----:B------:R-:W-:Y:S01]  /*2570*/  FADD R217, RZ, R33 ;  /* 0x00000021ffd97221 */ /* 0x000fe20000000000 */
[----:B------:R-:W-:-:S01]  /*2580*/  FADD R216, RZ, R34 ;  /* 0x00000022ffd87221 */ /* 0x000fc20000000000 */
[----:B------:R-:W-:Y:S01]  /*2590*/  FADD R215, RZ, R35 ;  /* 0x00000023ffd77221 */ /* 0x000fe20000000000 */
[----:B------:R-:W-:-:S01]  /*25a0*/  FADD R214, RZ, R36 ;  /* 0x00000024ffd67221 */ /* 0x000fc20000000000 */
[----:B0-----:R-:W-:Y:S01]  /*25b0*/  FADD R227, RZ, R123 ;  /* 0x0000007bffe37221 */ /* 0x001fe20000000000 */
[----:B------:R-:W-:-:S01]  /*25c0*/  FADD R213, RZ, R37 ;  /* 0x00000025ffd57221 */ /* 0x000fc20000000000 */
[----:B------:R-:W-:Y:S01]  /*25d0*/  FADD R212, RZ, R38 ;  /* 0x00000026ffd47221 */ /* 0x000fe20000000000 */
[----:B------:R-:W-:-:S01]  /*25e0*/  FADD R211, RZ, R39 ;  /* 0x00000027ffd37221 */ /* 0x000fc20000000000 */
[----:B------:R-:W-:Y:S01]  /*25f0*/  FADD R210, RZ, R40 ;  /* 0x00000028ffd27221 */ /* 0x000fe20000000000 */
[----:B------:R0:W-:Y:S01]  /*2600*/  STL [R1+0x4], R227 ;  /* 0x000004e301007387 */ /* 0x0001e20000100800 */
        /* <DEDUP_REMOVED lines=93> */
[----:B------:R-:W-:Y:S01]  /*2be0*/  UMOV UR6, URZ ;  /* 0x0000003f00067c82 */ /* 0x000fe20008000000 */
[----:B0-----:R-:W-:-:S05]  /*2bf0*/  FADD R227, RZ, R130 ;  /* 0x00000082ffe37221 */ /* 0x001fca0000000000 */
[----:B------:R0:W-:Y:S02]  /*2c00*/  STL [R1+0x20], R227 ;  /* 0x000020e301007387 */ /* 0x0001e40000100800 */
        /* <DEDUP_REMOVED lines=42> */
.L_x_22:
[----:B------:R-:W-:-:S04]  /*2eb0*/  UIADD3 UR18, UR5, 0x1, URZ ;  /* 0x0000000105127890 */ /* 0x000fc8000fffe03f */
[----:B------:R-:W-:-:S04]  /*2ec0*/  UISETP.NE.AND UP0, UPT, UR18, 0x5, UPT ;  /* 0x000000051200788c */ /* 0x000fc8000bf05270 */
[----:B------:R-:W-:Y:S02]  /*2ed0*/  USEL UR8, URZ, 0x1, UP0 ;  /* 0x000000013f087887 */ /* 0x000fe40008000000 */
[----:B------:R-:W-:Y:S02]  /*2ee0*/  USEL UR18, UR18, URZ, UP0 ;  /* 0x0000003f12127287 */ /* 0x000fe40008000000 */
[----:B------:R-:W-:-:S06]  /*2ef0*/  ULOP3.LUT UR8, UR4, UR8, URZ, 0x3c, !UPT ;  /* 0x0000000804087292 */ /* 0x000fcc000f8e3c3f */
[----:B0-----:R-:W-:Y:S01]  /*2f00*/  IMAD.U32 R227, RZ, RZ, UR8 ;  /* 0x00000008ffe37e24 */ /* 0x001fe2000f8e00ff */
[----:B------:R-:W-:-:S06]  /*2f10*/  UMOV UR8, 0x1 ;  /* 0x0000000100087882 */ /* 0x000fcc0000000000 */
.L_x_17:
[----:B------:R-:W-:-:S04]  /*2f20*/  UISETP.LT.AND UP0, UPT, UR12, 0x1, UPT ;  /* 0x000000010c00788c */ /* 0x000fc8000bf01270 */
[----:B------:R-:W-:-:S04]  /*2f30*/  USEL UR9, UR12, 0x1, UP0 ;  /* 0x000000010c097887 */ /* 0x000fc80008000000 */
[----:B------:R-:W-:-:S04]  /*2f40*/  UIADD3 UR9, UR12, -UR9, URZ ;  /* 0x800000090c097290 */ /* 0x000fc8000fffe03f */
[----:B------:R-:W-:-:S06]  /*2f50*/  UISETP.GE.AND UP0, UPT, UR9, 0x1, UPT ;  /* 0x000000010900788c */ /* 0x000fcc000bf06270 */
[----:B------:R-:W-:-:S13]  /*2f60*/  PLOP3.LUT P0, PT, PT, PT, UP0, 0x80, 0x0 ;  /* 0x000000000000781c */ /* 0x000fda0003f0f008 */
[----:B------:R-:W-:Y:S05]  /*2f70*/  @!P0 BRA `(.L_x_23) ;  /* 0x0000001000a48947 */ /* 0x000fea0003800000 */
[----:B------:R-:W-:Y:S01]  /*2f80*/  IMAD.U32 R228, RZ, RZ, UR9 ;  /* 0x00000009ffe47e24 */ /* 0x000fe2000f8e00ff */
[----:B------:R-:W-:Y:S01]  /*2f90*/  UMOV UR23, UR5 ;  /* 0x0000000500177c82 */ /* 0x000fe20008000000 */
[----:B------:R-:W-:-:S05]  /*2fa0*/  ULDC UR24, c[0x0][0x50c] ;  /* 0x0001430000187ab9 */ /* 0x000fca0000000800 */
.L_x_31:
[----:B------:R-:W-:-:S06]  /*2fb0*/  UISETP.NE.AND UP0, UPT, UR21, 0x3, UPT ;  /* 0x000000031500788c */ /* 0x000fcc000bf05270 */
[----:B------:R-:W-:-:S13]  /*2fc0*/  PLOP3.LUT P1, PT, PT, PT, UP0, 0x80, 0x0 ;  /* 0x000000000000781c */ /* 0x000fda0003f2f008 */
[----:B-1---5:R-:W-:Y:S05]  /*2fd0*/  @!P1 BRA `(.L_x_24) ;  /* 0x0000000000049947 */ /* 0x022fea0003800000 */
[----:B------:R-:W-:Y:S01]  /*2fe0*/  BPT.TRAP 0x1 ;  /* 0x000000040000795c */ /* 0x000fe20000300000 */
.L_x_24:
[----:B------:R-:W0:Y:S01]  /*2ff0*/  S2UR UR9, SR_CgaCtaId ;  /* 0x00000000000979c3 */ /* 0x000e220000008800 */
[----:B------:R-:W-:Y:S01]  /*3000*/  UMOV UR14, 0x400 ;  /* 0x00000400000e7882 */ /* 0x000fe20000000000 */
[----:B------:R-:W-:Y:S01]  /*3010*/  SHF.L.U32 R229, R227, 0x1f, RZ ;  /* 0x0000001fe3e57819 */ /* 0x000fe200000006ff */
[----:B0-----:R-:W-:-:S04]  /*3020*/  ULEA UR14, UR9, UR14, 0x18 ;  /* 0x0000000e090e7291 */ /* 0x001fc8000f8ec03f */
[----:B------:R-:W-:-:S09]  /*3030*/  ULEA UR9, UR18, UR14, 0x3 ;  /* 0x0000000e12097291 */ /* 0x000fd2000f8e183f */
[----:B------:R0:W1:Y:S01]  /*3040*/  SYNCS.PHASECHK.TRANS64.TRYWAIT P0, [UR9], R229 ;  /* 0x000000e5ff0075a7 */ /* 0x0000620008000149 */
[----:B------:R-:W-:Y:S05]  /*3050*/  @!P1 BRA `(.L_x_25) ;  /* 0x0000000000049947 */ /* 0x000fea0003800000 */
[----:B------:R-:W-:Y:S01]  /*3060*/  BPT.TRAP 0x1 ;  /* 0x000000040000795c */ /* 0x000fe20000300000 */
.L_x_25:
[----:B-1----:R-:W-:Y:S05]  /*3070*/  @P0 BRA `(.L_x_26) ;  /* 0x0000000000080947 */ /* 0x002fea0003800000 */
[----:B------:R-:W1:Y:S02]  /*3080*/  SYNCS.PHASECHK.TRANS64.TRYWAIT P0, [UR9], R229 ;  /* 0x000000e5ff0075a7 */ /* 0x000e640008000149 */
[----:B-1----:R-:W-:Y:S05]  /*3090*/  @!P0 BRA `(.L_x_27) ;  /* 0x000000d000c48947 */ /* 0x002fea0003800000 */
.L_x_26:
[----:B------:R-:W-:Y:S01]  /*30a0*/  UIADD3 UR9, UR14, 0xa100, URZ ;  /* 0x0000a1000e097890 */ /* 0x000fe2000fffe03f */
[----:B------:R-:W-:Y:S01]  /*30b0*/  WARPGROUP.ARRIVE ;  /* 0x00000000000079c5 */ /* 0x000fe20000000000 */
[----:B------:R-:W-:Y:S02]  /*30c0*/  UISETP.NE.AND UP0, UPT, UR7, URZ, UPT ;  /* 0x0000003f0700728c */ /* 0x000fe4000bf05270 */
[----:B------:R-:W-:Y:S02]  /*30d0*/  USHF.R.U32.HI UR9, URZ, 0x4, UR9 ;  /* 0x000000043f097899 */ /* 0x000fe40008011609 */
[----:B------:R-:W-:Y:S02]  /*30e0*/  USEL UR8, UR8, URZ, !UP0 ;  /* 0x0000003f08087287 */ /* 0x000fe4000c000000 */
[----:B------:R-:W-:Y:S02]  /*30f0*/  ULOP3.LUT UR9, UR9, 0x3fff, URZ, 0xc0, !UPT ;  /* 0x00003fff09097892 */ /* 0x000fe4000f8ec03f */
[----:B------:R-:W-:-:S02]  /*3100*/  ULOP3.LUT UR7, UR15, 0x10000, URZ, 0xfc, !UPT ;  /* 0x000100000f077892 */ /* 0x000fc4000f8efc3f */
[----:B------:R-:W-:Y:S02]  /*3110*/  ULOP3.LUT UR9, UR9, 0x10000, URZ, 0xfc, !UPT ;  /* 0x0001000009097892 */ /* 0x000fe4000f8efc3f */
[----:B------:R-:W-:Y:S02]  /*3120*/  UISETP.NE.U32.AND UP0, UPT, UR8, URZ, UPT ;  /* 0x0000003f0800728c */ /* 0x000fe4000bf05070 */
[----:B------:R-:W-:Y:S02]  /*3130*/  ULEA UR8, UR18, UR7, 0x9 ;  /* 0x0000000712087291 */ /* 0x000fe4000f8e483f */
[----:B------:R-:W-:Y:S01]  /*3140*/  ULEA UR10, UR18, UR9, 0xa ;  /* 0x00000009120a7291 */ /* 0x000fe2000f8e503f */
[----:B------:R-:W-:Y:S02]  /*3150*/  UMOV UR11, 0x80000020 ;  /* 0x80000020000b7882 */ /* 0x000fe40000000000 */
[----:B------:R-:W-:Y:S01]  /*3160*/  UMOV UR9, 0x80000020 ;  /* 0x8000002000097882 */ /* 0x000fe20000000000 */
[----:B------:R-:W-:-:S05]  /*3170*/  UIADD3 UR6, UR6, 0x2, URZ ;  /* 0x0000000206067890 */ /* 0x000fca000fffe03f */
[----:B------:R-:W-:Y:S01]  /*3180*/  QGMMA.64x256x32.F32.E4M3.E4M3 R24, gdesc[UR8], R24, UP0 ;  /* 0x03e00000081879f3 */ /* 0x000fe2000bf00818 */
[----:B------:R-:W-:Y:S02]  /*3190*/  UIADD3 UR8, UR8, 0x2, URZ ;  /* 0x0000000208087890 */ /* 0x000fe4000fffe03f */
[----:B------:R-:W-:Y:S01]  /*31a0*/  UIADD3 UR10, UR10, 0x2, URZ ;  /* 0x000000020a0a7890 */ /* 0x000fe2000fffe03f */
[----:B------:R-:W-:Y:S01]  /*31b0*/  UMOV UR9, 0x80000020 ;  /* 0x8000002000097882 */ /* 0x000fe20000000000 */
[----:B------:R-:W-:Y:S01]  /*31c0*/  UMOV UR11, 0x80000020 ;  /* 0x80000020000b7882 */ /* 0x000fe20000000000 */
[----:B------:R-:W-:-:S04]  /*31d0*/  UISETP.NE.AND UP0, UPT, UR6, UR24, UPT ;  /* 0x000000180600728c */ /* 0x000fc8000bf05270 */
[----:B------:R-:W-:-:S06]  /*31e0*/  USEL UR7, URZ, 0x1, UP0 ;  /* 0x000000013f077887 */ /* 0x000fcc0008000000 */
[----:B------:R-:W-:-:S12]  /*31f0*/  ISETP.NE.AND P0, PT, RZ, UR7, PT ;  /* 0x00000007ff007c0c */ /* 0x000fd8000bf05270 */
[----:B------:R-:W-:Y:S03]  /*3200*/  QGMMA.64x256x32.F32.E4M3.E4M3 R24, gdesc[UR8], R24, gsb0 ;  /* 0x03e00000081879f3 */ /* 0x000fe60008000818 */
[----:B------:R-:W-:Y:S02]  /*3210*/  WARPGROUP.DEPBAR.LE gsb0, 0x1 ;  /* 0x00008000000079c5 */ /* 0x000fe40000010100 */
[----:B------:R-:W-:Y:S05]  /*3220*/  @!P0 BRA `(.L_x_28) ;  /* 0x0000000c00808947 */ /* 0x000fea0003800000 */
[----:B------:R-:W-:Y:S02]  /*3230*/  WARPGROUP.DEPBAR.LE gsb0, 0x0 ;  /* 0x00008000000079c5 */ /* 0x000fe40000010000 */
[----:B------:R-:W-:-:S01]  /*3240*/  FADD R226, R24, R226 ;  /* 0x000000e218e27221 */ /* 0x000fc20000000000 */
[----:B------:R-:W-:Y:S01]  /*3250*/  FADD R225, R25, R225 ;  /* 0x000000e119e17221 */ /* 0x000fe20000000000 */
[----:B------:R1:W-:Y:S01]  /*3260*/  STL [R1+0x90], R227 ;  /* 0x000090e301007387 */ /* 0x0003e20000100800 */
[----:B------:R-:W-:-:S01]  /*3270*/  FADD R224, R26, R224 ;  /* 0x000000e01ae07221 */ /* 0x000fc20000000000 */
[----:B------:R-:W-:Y:S01]  /*3280*/  FADD R223, R27, R223 ;  /* 0x000000df1bdf7221 */ /* 0x000fe20000000000 */
[----:B------:R-:W-:-:S01]  /*3290*/  FADD R222, R28, R222 ;  /* 0x000000de1cde7221 */ /* 0x000fc20000000000 */
[----:B------:R-:W-:Y:S01]  /*32a0*/  FADD R221, R29, R221 ;  /* 0x000000dd1ddd7221 */ /* 0x000fe20000000000 */
[----:B-1----:R-:W3:Y:S04]  /*32b0*/  LDL.LU R227, [R1+0x30] ;  /* 0x0000300001e37983 */ /* 0x002ee80000300800 */
[----:B------:R1:W-:Y:S01]  /*32c0*/  STL [R1+0x94], R226 ;  /* 0x000094e201007387 */ /* 0x0003e20000100800 */
[----:B------:R-:W-:-:S01]  /*32d0*/  FADD R220, R30, R220 ;  /* 0x000000dc1edc7221 */ /* 0x000fc20000000000 */
[----:B------:R-:W-:-:S02]  /*32e0*/  FADD R219, R31, R219 ;  /* 0x000000db1fdb7221 */ /* 0x000fc40000000000 */
[----:B-1----:R-:W4:Y:S04]  /*32f0*/  LDL.LU R226, [R1+0x2c] ;  /* 0x00002c0001e27983 */ /* 0x002f280000300800 */
[----:B------:R1:W-:Y:S01]  /*3300*/  STL [R1+0x98], R225 ;  /* 0x000098e101007387 */ /* 0x0003e20000100800 */
[----:B------:R-:W-:-:S03]  /*3310*/  FADD R218, R32, R218 ;  /* 0x000000da20da7221 */ /* 0x000fc60000000000 */
[----:B-1----:R-:W2:Y:S04]  /*3320*/  LDL.LU R225, [R1+0x28] ;  /* 0x0000280001e17983 */ /* 0x002ea80000300800 */
        /* <DEDUP_REMOVED lines=9> */
[----:B------:R1:W-:Y:S04]  /*33c0*/  STL [R1+0xa8], R221 ;  /* 0x0000a8dd01007387 */ /* 0x0003e80000100800 */
        /* <DEDUP_REMOVED lines=12> */
[----:B-1----:R-:W2:Y:S01]  /*3490*/  LDL.LU R215, [R1] ;  /* 0x0000000001d77983 */ /* 0x002ea20000300800 */
[----:B------:R-:W-:-:S01]  /*34a0*/  FADD R214, R36, R214 ;  /* 0x000000d624d67221 */ /* 0x000fc20000000000 */
[----:B------:R-:W-:Y:S01]  /*34b0*/  FADD R213, R37, R213 ;  /* 0x000000d525d57221 */ /* 0x000fe20000000000 */
[----:B------:R-:W-:-:S01]  /*34c0*/  FADD R212, R38, R212 ;  /* 0x000000d426d47221 */ /* 0x000fc20000000000 */
[----:B------:R-:W-:Y:S01]  /*34d0*/  FADD R211, R39, R211 ;  /* 0x000000d327d37221 */ /* 0x000fe20000000000 */
[----:B------:R-:W-:-:S01]  /*34e0*/  FADD R210, R40, R210 ;  /* 0x000000d228d27221 */ /* 0x000fc20000000000 */
[----:B------:R-:W-:Y:S01]  /*34f0*/  STL [R1+0xc4], R214 ;  /* 0x0000c4d601007387 */ /* 0x000fe20000100800 */
        /* <DEDUP_REMOVED lines=11> */
[----:B------:R1:W-:Y:S01]  /*35b0*/  STL [R1+0xd0], R211 ;  /* 0x0000d0d301007387 */ /* 0x0003e20000100800 */
[----:B------:R-:W-:-:S01]  /*35c0*/  FADD R200, R50, R200 ;  /* 0x000000c832c87221 */ /* 0x000fc20000000000 */
[----:B------:R-:W-:Y:S01]  /*35d0*/  FADD R199, R51, R199 ;  /* 0x000000c733c77221 */ /* 0x000fe20000000000 */
        /* <DEDUP_REMOVED lines=69> */
[----:B-----5:R-:W-:Y:S01]  /*3a30*/  FADD R0, R121, R0 ;  /* 0x0000000079007221 */ /* 0x020fe20000000000 */
[----:B---3--:R-:W-:-:S01]  /*3a40*/  FADD R227, R134, R227 ;  /* 0x000000e386e37221 */ /* 0x008fc20000000000 */
[----:B----4-:R-:W-:Y:S01]  /*3a50*/  FADD R226, R133, R226 ;  /* 0x000000e285e27221 */ /* 0x010fe20000000000 */
[----:B--2---:R-:W-:-:S01]  /*3a60*/  FADD R225, R132, R225 ;  /* 0x000000e184e17221 */ /* 0x004fc20000000000 */
        /* <DEDUP_REMOVED lines=9> */
[----:B------:R-:W-:-:S05]  /*3b00*/  FADD R215, R122, R215 ;  /* 0x000000d77ad77221 */ /* 0x000fca0000000000 */
[----:B------:R2:W-:Y:S04]  /*3b10*/  STL [R1], R215 ;  /* 0x000000d701007387 */ /* 0x0005e80000100800 */
[----:B------:R3:W-:Y:S04]  /*3b20*/  STL [R1+0x4], R216 ;  /* 0x000004d801007387 */ /* 0x0007e80000100800 */
        /* <DEDUP_REMOVED lines=8> */
[----:B-1----:R-:W4:Y:S04]  /*3bb0*/  LDL.LU R211, [R1+0x34] ;  /* 0x0000340001d37983 */ /* 0x002f280000300800 */
[----:B------:R1:W-:Y:S04]  /*3bc0*/  STL [R1+0x28], R225 ;  /* 0x000028e101007387 */ /* 0x0003e80000100800 */
[----:B------:R-:W4:Y:S04]  /*3bd0*/  LDL.LU R212, [R1+0x38] ;  /* 0x0000380001d47983 */ /* 0x000f280000300800 */
[----:B------:R1:W-:Y:S04]  /*3be0*/  STL [R1+0x2c], R226 ;  /* 0x00002ce201007387 */ /* 0x0003e80000100800 */
[----:B------:R-:W4:Y:S04]  /*3bf0*/  LDL.LU R213, [R1+0x3c] ;  /* 0x00003c0001d57983 */ /* 0x000f280000300800 */
[----:B------:R1:W-:Y:S04]  /*3c00*/  STL [R1+0x30], R227 ;  /* 0x000030e301007387 */ /* 0x0003e80000100800 */
[----:B------:R-:W4:Y:S04]  /*3c10*/  LDL.LU R214, [R1+0x40] ;  /* 0x0000400001d67983 */ /* 0x000f280000300800 */
[----:B--2---:R-:W2:Y:S04]  /*3c20*/  LDL.LU R215, [R1+0x44] ;  /* 0x0000440001d77983 */ /* 0x004ea80000300800 */
[----:B---3--:R-:W3:Y:S04]  /*3c30*/  LDL.LU R216, [R1+0x48] ;  /* 0x0000480001d87983 */ /* 0x008ee80000300800 */
[----:B----4-:R-:W4:Y:S04]  /*3c40*/  LDL.LU R217, [R1+0x4c] ;  /* 0x00004c0001d97983 */ /* 0x010f280000300800 */
[----:B0-----:R-:W4:Y:S04]  /*3c50*/  LDL.LU R218, [R1+0x50] ;  /* 0x0000500001da7983 */ /* 0x001f280000300800 */
[----:B------:R-:W4:Y:S04]  /*3c60*/  LDL.LU R219, [R1+0x54] ;  /* 0x0000540001db7983 */ /* 0x000f280000300800 */
[----:B------:R-:W4:Y:S04]  /*3c70*/  LDL.LU R220, [R1+0x58] ;  /* 0x0000580001dc7983 */ /* 0x000f280000300800 */
[----:B------:R-:W4:Y:S04]  /*3c80*/  LDL.LU R221, [R1+0x5c] ;  /* 0x00005c0001dd7983 */ /* 0x000f280000300800 */
[----:B------:R-:W4:Y:S04]  /*3c90*/  LDL.LU R222, [R1+0x60] ;  /* 0x0000600001de7983 */ /* 0x000f280000300800 */
[----:B------:R-:W4:Y:S04]  /*3ca0*/  LDL.LU R223, [R1+0x64] ;  /* 0x0000640001df7983 */ /* 0x000f280000300800 */
[----:B------:R-:W4:Y:S04]  /*3cb0*/  LDL.LU R224, [R1+0x68] ;  /* 0x0000680001e07983 */ /* 0x000f280000300800 */
[----:B-1----:R-:W4:Y:S04]  /*3cc0*/  LDL.LU R225, [R1+0x6c] ;  /* 0x00006c0001e17983 */ /* 0x002f280000300800 */
[----:B------:R-:W4:Y:S04]  /*3cd0*/  LDL.LU R226, [R1+0x70] ;  /* 0x0000700001e27983 */ /* 0x000f280000300800 */
[----:B------:R-:W4:Y:S01]  /*3ce0*/  LDL.LU R227, [R1+0x74] ;  /* 0x0000740001e37983 */ /* 0x000f220000300800 */
[----:B------:R-:W-:-:S05]  /*3cf0*/  FADD R211, R135, R211 ;  /* 0x000000d387d37221 */ /* 0x000fca0000000000 */
[----:B------:R0:W-:Y:S01]  /*3d00*/  STL [R1+0x34], R211 ;  /* 0x000034d301007387 */ /* 0x0001e20000100800 */
[----:B------:R-:W-:-:S03]  /*3d10*/  FADD R212, R136, R212 ;  /* 0x000000d488d47221 */ /* 0x000fc60000000000 */
[----:B0-----:R1:W5:Y:S01]  /*3d20*/  LDL.LU R211, [R1+0xd0] ;  /* 0x0000d00001d37983 */ /* 0x0013620000300800 */
[----:B------:R-:W-:-:S03]  /*3d30*/  FADD R213, R137, R213 ;  /* 0x000000d589d57221 */ /* 0x000fc60000000000 */
[----:B------:R0:W-:Y:S01]  /*3d40*/  STL [R1+0x38], R212 ;  /* 0x000038d401007387 */ /* 0x0001e20000100800 */
[----:B------:R-:W-:-:S01]  /*3d50*/  FADD R214, R138, R214 ;  /* 0x000000d68ad67221 */ /* 0x000fc20000000000 */
[----:B--2---:R-:W-:Y:S02]  /*3d60*/  FADD R215, R139, R215 ;  /* 0x000000d78bd77221 */ /* 0x004fe40000000000 */
[----:B0-----:R1:W5:Y:S01]  /*3d70*/  LDL.LU R212, [R1+0xcc] ;  /* 0x0000cc0001d47983 */ /* 0x0013620000300800 */
[----:B---3--:R-:W-:-:S03]  /*3d80*/  FADD R216, R140, R216 ;  /* 0x000000d88cd87221 */ /* 0x008fc60000000000 */
[----:B------:R0:W-:Y:S01]  /*3d90*/  STL [R1+0x3c], R213 ;  /* 0x00003cd501007387 */ /* 0x0001e20000100800 */
[----:B----4-:R-:W-:-:S03]  /*3da0*/  FADD R217, R141, R217 ;  /* 0x000000d98dd97221 */ /* 0x010fc60000000000 */
[----:B0-----:R1:W5:Y:S01]  /*3db0*/  LDL.LU R213, [R1+0xc8] ;  /* 0x0000c80001d57983 */ /* 0x0013620000300800 */
[----:B------:R-:W-:-:S03]  /*3dc0*/  FADD R218, R142, R218 ;  /* 0x000000da8eda7221 */ /* 0x000fc60000000000 */
[----:B------:R0:W-:Y:S01]  /*3dd0*/  STL [R1+0x40], R214 ;  /* 0x000040d601007387 */ /* 0x0001e20000100800 */
[----:B------:R-:W-:-:S01]  /*3de0*/  FADD R219, R143, R219 ;  /* 0x000000db8fdb7221 */ /* 0x000fc20000000000 */
[----:B------:R-:W-:Y:S02]  /*3df0*/  FADD R220, R144, R220 ;  /* 0x000000dc90dc7221 */ /* 0x000fe40000000000 */
[----:B0-----:R1:W5:Y:S04]  /*3e00*/  LDL.LU R214, [R1+0xc4] ;  /* 0x0000c40001d67983 */ /* 0x0013680000300800 */
[----:B------:R0:W-:Y:S01]  /*3e10*/  STL [R1+0x44], R215 ;  /* 0x000044d701007387 */ /* 0x0001e20000100800 */
[----:B------:R-:W-:-:S01]  /*3e20*/  FADD R221, R145, R221 ;  /* 0x000000dd91dd7221 */ /* 0x000fc20000000000 */
[----:B------:R-:W-:-:S02]  /*3e30*/  FADD R222, R146, R222 ;  /* 0x000000de92de7221 */ /* 0x000fc40000000000 */
[----:B0-----:R1:W5:Y:S04]  /*3e40*/  LDL.LU R215, [R1+0xc0] ;  /* 0x0000c00001d77983 */ /* 0x0013680000300800 */
[----:B------:R0:W-:Y:S01]  /*3e50*/  STL [R1+0x48], R216 ;  /* 0x000048d801007387 */ /* 0x0001e20000100800 */
[----:B------:R-:W-:-:S03]  /*3e60*/  FADD R223, R147, R223 ;  /* 0x000000df93df7221 */ /* 0x000fc60000000000 */
        /* <DEDUP_REMOVED lines=13> */
[----:B------:R0:W-:Y:S04]  /*3f40*/  STL [R1+0x5c], R221 ;  /* 0x00005cdd01007387 */ /* 0x0001e80000100800 */
        /* <DEDUP_REMOVED lines=12> */
[----:B0-----:R1:W5:Y:S01]  /*4010*/  LDL.LU R227, [R1+0x90] ;  /* 0x0000900001e37983 */ /* 0x0013620000300800 */
[----:B------:R-:W-:-:S05]  /*4020*/  UMOV UR6, URZ ;  /* 0x0000003f00067c82 */ /* 0x000fca0008000000 */
.L_x_28:
[----:B------:R-:W-:Y:S05]  /*4030*/  @!P1 BRA `(.L_x_29) ;  /* 0x0000000000049947 */ /* 0x000fea0003800000 */
[----:B------:R-:W-:Y:S01]  /*4040*/  BPT.TRAP 0x1 ;  /* 0x000000040000795c */ /* 0x000fe20000300000 */
.L_x_29:
[----:B------:R3:W-:Y:S04]  /*4050*/  STL [R1+0x94], R2 ;  /* 0x0000940201007387 */ /* 0x0007e80000100800 */
[----:B---3--:R-:W3:Y:S04]  /*4060*/  LDL R2, [R1+0x78] ;  /* 0x0000780001027983 */ /* 0x008ee80000100800 */
[----:B-----5:R4:W-:Y:S04]  /*4070*/  STL [R1+0x90], R0 ;  /* 0x0000900001007387 */ /* 0x0209e80000100800 */
[----:B----4-:R-:W4:Y:S01]  /*4080*/  LDL R0, [R1+0x7c] ;  /* 0x00007c0001007983 */ /* 0x010f220000100800 */
[----:B0-----:R-:W-:Y:S01]  /*4090*/  IMAD.U32 R229, RZ, RZ, UR23 ;  /* 0x00000017ffe57e24 */ /* 0x001fe2000f8e00ff */
[----:B---3--:R-:W-:-:S02]  /*40a0*/  ISETP.NE.AND P0, PT, R2, RZ, PT ;  /* 0x000000ff0200720c */ /* 0x008fc40003f05270 */
[----:B------:R0:W5:Y:S11]  /*40b0*/  LDL.LU R2, [R1+0x94] ;  /* 0x0000940001027983 */ /* 0x0001760000300800 */
[----:B------:R-:W-:-:S05]  /*40c0*/  @P0 LEA R229, R229, UR14, 0x3 ;  /* 0x0000000ee5e50c11 */ /* 0x000fca000f8e18ff */
[----:B------:R-:W-:-:S05]  /*40d0*/  @P0 VIADD R229, R229, 0x28 ;  /* 0x00000028e5e50836 */ /* 0x000fca0000000000 */
[----:B----4-:R-:W-:Y:S02]  /*40e0*/  @P0 PRMT R229, R0, 0x654, R229 ;  /* 0x0000065400e50816 */ /* 0x010fe400000000e5 */
[----:B------:R0:W5:Y:S01]  /*40f0*/  LDL.LU R0, [R1+0x90] ;  /* 0x0000900001007983 */ /* 0x0001620000300800 */
[----:B------:R-:W-:Y:S01]  /*4100*/  UISETP.GT.U32.AND UP0, UPT, UR13, 0x1, UPT ;  /* 0x000000010d00788c */ /* 0x000fe2000bf04070 */
[----:B------:R0:W-:Y:S05]  /*4110*/  @P0 SYNCS.ARRIVE.TRANS64.RED.A1T0 RZ, [R229+URZ], RZ ;  /* 0x000000ffe5ff09a7 */ /* 0x0001ea000810043f */
[----:B------:R-:W-:-:S13]  /*4120*/  PLOP3.LUT P0, PT, PT, PT, UP0, 0x80, 0x0 ;  /* 0x000000000000781c */ /* 0x000fda0003f0f008 */
[----:B0-----:R-:W-:Y:S05]  /*4130*/  @P0 BRA `(.L_x_30) ;  /* 0x0000000000040947 */ /* 0x001fea0003800000 */
[----:B------:R-:W-:Y:S01]  /*4140*/  BPT.TRAP 0x1 ;  /* 0x000000040000795c */ /* 0x000fe20000300000 */
.L_x_30:
[----:B------:R-:W-:Y:S01]  /*4150*/  UIADD3 UR18, UR18, 0x1, URZ ;  /* 0x0000000112127890 */ /* 0x000fe2000fffe03f */
[C---:B------:R-:W-:Y:S01]  /*4160*/  ISETP.GT.AND P0, PT, R228.reuse, 0x1, PT ;  /* 0x00000001e400780c */ /* 0x040fe20003f04270 */
[----:B------:R-:W-:Y:S01]  /*4170*/  UIADD3 UR23, UR23, 0x1, URZ ;  /* 0x0000000117177890 */ /* 0x000fe2000fffe03f */
[----:B------:R-:W-:Y:S01]  /*4180*/  VIADD R228, R228, 0xffffffff ;  /* 0xffffffffe4e47836 */ /* 0x000fe20000000000 */
[----:B------:R-:W-:Y:S02]  /*4190*/  UISETP.NE.AND UP0, UPT, UR18, 0x5, UPT ;  /* 0x000000051200788c */ /* 0x000fe4000bf05270 */
[----:B------:R-:W-:Y:S02]  /*41a0*/  UISETP.NE.AND UP1, UPT, UR23, 0x5, UPT ;  /* 0x000000051700788c */ /* 0x000fe4000bf25270 */
[----:B------:R-:W-:Y:S02]  /*41b0*/  USEL UR8, URZ, 0x1, UP0 ;  /* 0x000000013f087887 */ /* 0x000fe40008000000 */
[----:B------:R-:W-:-:S02]  /*41c0*/  USEL UR18, UR18, URZ, UP0 ;  /* 0x0000003f12127287 */ /* 0x000fc40008000000 */
[----:B------:R-:W-:Y:S02]  /*41d0*/  USEL UR23, UR23, URZ, UP1 ;  /* 0x0000003f17177287 */ /* 0x000fe40008800000 */
[----:B------:R-:W-:Y:S01]  /*41e0*/  LOP3.LUT R227, R227, UR8, RZ, 0x3c, !PT ;  /* 0x00000008e3e37c12 */ /* 0x000fe2000f8e3cff */
[----:B------:R-:W-:Y:S01]  /*41f0*/  UMOV UR8, 0x1 ;  /* 0x0000000100087882 */ /* 0x000fe20000000000 */
[----:B------:R-:W-:Y:S08]  /*4200*/  @P0 BRA `(.L_x_31) ;  /* 0xffffffec00680947 */ /* 0x000ff0000383ffff */
.L_x_23:
[----:B------:R-:W-:-:S04]  /*4210*/  UISETP.NE.AND UP0, UPT, UR6, URZ, UPT ;  /* 0x0000003f0600728c */ /* 0x000fc8000bf05270 */
[----:B------:R-:W-:-:S06]  /*4220*/  USEL UR6, URZ, 0x1, !UP0 ;  /* 0x000000013f067887 */ /* 0x000fcc000c000000 */
[----:B------:R-:W-:-:S13]  /*4230*/  ISETP.NE.AND P0, PT, RZ, UR6, PT ;  /* 0x00000006ff007c0c */ /* 0x000fda000bf05270 */
[----:B------:R-:W-:Y:S05]  /*4240*/  @!P0 BRA `(.L_x_32) ;  /* 0x0000000c00dc8947 */ /* 0x000fea0003800000 */
[----:B------:R-:W3:Y:S04]  /*4250*/  LDL.LU R227, [R1+0x74] ;  /* 0x0000740001e37983 */ /* 0x000ee80000300800 */
[----:B---3--:R0:W-:Y:S04]  /*4260*/  STL [R1+0x90], R227 ;  /* 0x000090e301007387 */ /* 0x0081e80000100800 */
[----:B0-----:R-:W3:Y:S04]  /*4270*/  LDL.LU R227, [R1+0x70] ;  /* 0x0000700001e37983 */ /* 0x001ee80000300800 */
        /* <DEDUP_REMOVED lines=55> */
[----:B0-----:R-:W3:Y:S01]  /*45f0*/  LDL.LU R227, [R1] ;  /* 0x0000000001e37983 */ /* 0x001ee20000300800 */
[----:B------:R-:W-:-:S02]  /*4600*/  WARPGROUP.DEPBAR.LE gsb0, 0x0 ;  /* 0x00008000000079c5 */ /* 0x000fc40000010000 */
[----:B------:R-:W-:Y:S01]  /*4610*/  FADD R226, R24, R226 ;  /* 0x000000e218e27221 */ /* 0x000fe20000000000 */
        /* <DEDUP_REMOVED lines=95> */
[----:B-----5:R-:W-:Y:S01]  /*4c10*/  FADD R2, R120, R2 ;  /* 0x0000000278027221 */ /* 0x020fe20000000000 */
[----:B------:R-:W-:Y:S01]  /*4c20*/  FADD R0, R121, R0 ;  /* 0x0000000079007221 */ /* 0x000fe20000000000 */
[----:B---3--:R-:W-:-:S05]  /*4c30*/  FADD R227, R122, R227 ;  /* 0x000000e37ae37221 */ /* 0x008fca0000000000 */
[----:B------:R0:W-:Y:S04]  /*4c40*/  STL [R1], R227 ;  /* 0x000000e301007387 */ /* 0x0001e80000100800 */
[----:B0-----:R-:W3:Y:S02]  /*4c50*/  LDL.LU R227, [R1+0x100] ;  /* 0x0001000001e37983 */ /* 0x001ee40000300800 */
[----:B---3--:R-:W-:-:S05]  /*4c60*/  FADD R227, R123, R227 ;  /* 0x000000e37be37221 */ /* 0x008fca0000000000 */
[----:B------:R0:W-:Y:S04]  /*4c70*/  STL [R1+0x4], R227 ;  /* 0x000004e301007387 */ /* 0x0001e80000100800 */
        /* <DEDUP_REMOVED lines=83> */
[----:B------:R0:W-:Y:S02]  /*51b0*/  STL [R1+0x74], R227 ;  /* 0x000074e301007387 */ /* 0x0001e40000100800 */
.L_x_32:
[----:B------:R-:W-:Y:S02]  /*51c0*/  WARPGROUP.DEPBAR.LE gsb0, 0x0 ;  /* 0x00008000000079c5 */ /* 0x000fe40000010000 */
[----:B------:R-:W3:Y:S02]  /*51d0*/  LDC R24, c[0x0][0x28c] ;  /* 0x0000a300ff187b82 */ /* 0x000ee40000000800 */
[----:B---3--:R-:W-:-:S13]  /*51e0*/  ISETP.GE.AND P0, PT, R24, 0x1, PT ;  /* 0x000000011800780c */ /* 0x008fda0003f06270 */
[----:B------:R-:W-:Y:S05]  /*51f0*/  @!P0 BRA `(.L_x_33) ;  /* 0x0000000000648947 */ /* 0x000fea0003800000 */
[----:B------:R-:W-:-:S06]  /*5200*/  UISETP.NE.AND UP0, UPT, UR21, 0x3, UPT ;  /* 0x000000031500788c */ /* 0x000fcc000bf05270 */
[----:B------:R-:W-:-:S13]  /*5210*/  PLOP3.LUT P0, PT, PT, PT, UP0, 0x80, 0x0 ;  /* 0x000000000000781c */ /* 0x000fda0003f0f008 */
[----:B------:R-:W-:Y:S05]  /*5220*/  @!P0 BRA `(.L_x_34) ;  /* 0x0000000000048947 */ /* 0x000fea0003800000 */
[----:B------:R-:W-:Y:S01]  /*5230*/  BPT.TRAP 0x1 ;  /* 0x000000040000795c */ /* 0x000fe20000300000 */
.L_x_34:
[----:B0-----:R-:W3:Y:S01]  /*5240*/  LDL R227, [R1+0x78] ;  /* 0x0000780001e37983 */ /* 0x001ee20000100800 */
[----:B------:R-:W-:Y:S01]  /*5250*/  BSSY B0, `(.L_x_35) ;  /* 0x000000f000007945 */ /* 0x000fe20003800000 */
[----:B---3--:R-:W-:-:S13]  /*5260*/  ISETP.NE.AND P0, PT, R227, RZ, PT ;  /* 0x000000ffe300720c */ /* 0x008fda0003f05270 */
[----:B------:R-:W-:Y:S05]  /*5270*/  @!P0 BRA `(.L_x_36) ;  /* 0x0000000000308947 */ /* 0x000fea0003800000 */
[----:B------:R-:W3:Y:S01]  /*5280*/  LDL R227, [R1+0x7c] ;  /* 0x00007c0001e37983 */ /* 0x000ee20000100800 */
[----:B------:R-:W-:-:S04]  /*5290*/  UISETP.LT.AND UP0, UPT, UR12, 0x1, UPT ;  /* 0x000000010c00788c */ /* 0x000fc8000bf01270 */
[----:B------:R-:W-:-:S04]  /*52a0*/  USEL UR8, UR12, 0x1, UP0 ;  /* 0x000000010c087887 */ /* 0x000fc80008000000 */
[----:B------:R-:W-:-:S04]  /*52b0*/  UIADD3 UR8, UR5, UR12, -UR8 ;  /* 0x0000000c05087290 */ /* 0x000fc8000fffe808 */
[----:B------:R-:W-:-:S04]  /*52c0*/  UIMAD.WIDE.U32 UR6, UR8, -0x33333333, URZ ;  /* 0xcccccccd080678a5 */ /* 0x000fc8000f8e003f */
[----:B------:R-:W-:-:S04]  /*52d0*/  USHF.R.U32.HI UR6, URZ, 0x2, UR7 ;  /* 0x000000023f067899 */ /* 0x000fc80008011607 */
[----:B------:R-:W-:-:S04]  /*52e0*/  UIMAD UR8, UR6, -0x5, UR8 ;  /* 0xfffffffb060878a4 */ /* 0x000fc8000f8e0208 */
[----:B------:R-:W-:-:S04]  /*52f0*/  ULEA UR8, UR8, UR14, 0x3 ;  /* 0x0000000e08087291 */ /* 0x000fc8000f8e183f */
[----:B------:R-:W-:-:S06]  /*5300*/  UIADD3 UR8, UR8, 0x28, URZ ;  /* 0x0000002808087890 */ /* 0x000fcc000fffe03f */
[----:B------:R-:W-:-:S05]  /*5310*/  IMAD.U32 R24, RZ, RZ, UR8 ;  /* 0x00000008ff187e24 */ /* 0x000fca000f8e00ff */
[----:B---3--:R-:W-:-:S04]  /*5320*/  PRMT R24, R227, 0x654, R24 ;  /* 0x00000654e3187816 */ /* 0x008fc80000000018 */
[----:B------:R0:W-:Y:S03]  /*5330*/  SYNCS.ARRIVE.TRANS64.RED.A1T0 RZ, [R24+URZ], RZ ;  /* 0x000000ff18ff79a7 */ /* 0x0001e6000810043f */
.L_x_36:
[----:B------:R-:W-:Y:S05]  /*5340*/  BSYNC B0 ;  /* 0x0000000000007941 */ /* 0x000fea0003800000 */
.L_x_35:
[----:B------:R-:W-:-:S06]  /*5350*/  UISETP.GT.U32.AND UP0, UPT, UR13, 0x1, UPT ;  /* 0x000000010d00788c */ /* 0x000fcc000bf04070 */
[----:B------:R-:W-:-:S13]  /*5360*/  PLOP3.LUT P0, PT, PT, PT, UP0, 0x80, 0x0 ;  /* 0x000000000000781c */ /* 0x000fda0003f0f008 */
[----:B------:R-:W-:Y:S05]  /*5370*/  @P0 BRA `(.L_x_33) ;  /* 0x0000000000040947 */ /* 0x000fea0003800000 */
[----:B------:R-:W-:Y:S01]  /*5380*/  BPT.TRAP 0x1 ;  /* 0x000000040000795c */ /* 0x000fe20000300000 */
.L_x_33:
[----:B-----5:R3:W-:Y:S01]  /*5390*/  STL [R1+0x94], R2 ;  /* 0x0000940201007387 */ /* 0x0207e20000100800 */
[----:B------:R-:W4:Y:S01]  /*53a0*/  LDC R28, c[0x0][0x288] ;  /* 0x0000a200ff1c7b82 */ /* 0x000f220000000800 */
[----:B------:R-:W-:Y:S02]  /*53b0*/  UIADD3 UR9, UR12, UR5, URZ ;  /* 0x000000050c097290 */ /* 0x000fe4000fffe03f */
[----:B------:R0:W-:Y:S01]  /*53c0*/  STL [R1+0x90], R0 ;  /* 0x0000900001007387 */ /* 0x0001e20000100800 */
[----:B------:R-:W-:Y:S01]  /*53d0*/  USHF.R.S32.HI UR10, URZ, 0x1f, UR22 ;  /* 0x0000001f3f0a7899 */ /* 0x000fe20008011416 */
[----:B------:R-:W-:Y:S01]  /*53e0*/  ULDC.64 UR14, c[0x0][0x5d0] ;  /* 0x00017400000e7ab9 */ /* 0x000fe20000000a00 */
[----:B------:R-:W-:Y:S01]  /*53f0*/  ULDC UR11, c[0x0][0x284] ;  /* 0x0000a100000b7ab9 */ /* 0x000fe20000000800 */
[----:B---3--:R-:W3:Y:S01]  /*5400*/  S2R R2, SR_TID.X ;  /* 0x0000000000027919 */ /* 0x008ee20000002100 */
[----:B0-----:R-:W2:Y:S04]  /*5410*/  LDL.LU R0, [R1+0x88] ;  /* 0x0000880001007983 */ /* 0x001ea80000300800 */
[----:B------:R-:W4:Y:S01]  /*5420*/  LDL.LU R227, [R1+0x8c] ;  /* 0x00008c0001e37983 */ /* 0x000f220000300800 */
[----:B------:R-:W-:-:S02]  /*5430*/  UISETP.GT.U32.AND UP0, UPT, UR9, 0x4, UPT ;  /* 0x000000040900788c */ /* 0x000fc4000bf04070 */
[----:B------:R-:W-:Y:S01]  /*5440*/  UISETP.GE.U32.AND UP1, UPT, UR12, 0x5, UPT ;  /* 0x000000050c00788c */ /* 0x000fe2000bf26070 */
[--C-:B---3--:R-:W-:Y:S02]  /*5450*/  SHF.R.U32.HI R24, RZ, 0x2, R2.reuse ;  /* 0x00000002ff187819 */ /* 0x108fe40000011602 */
[----:B------:R-:W-:Y:S02]  /*5460*/  LOP3.LUT R26, R2, 0x60, RZ, 0xc0, !PT ;  /* 0x00000060021a7812 */ /* 0x000fe400078ec0ff */
[----:B------:R-:W-:Y:S02]  /*5470*/  SHF.R.U32.HI R27, RZ, 0x7, R2 ;  /* 0x00000007ff1b7819 */ /* 0x000fe40000011602 */
[----:B------:R-:W-:Y:S02]  /*5480*/  LOP3.LUT R25, R24, 0x7, RZ, 0xc0, !PT ;  /* 0x0000000718197812 */ /* 0x000fe400078ec0ff */
[----:B------:R-:W-:Y:S02]  /*5490*/  SHF.R.U32.HI R26, RZ, 0x1, R26 ;  /* 0x00000001ff1a7819 */ /* 0x000fe4000001161a */
[----:B------:R-:W-:-:S02]  /*54a0*/  LOP3.LUT R24, R27, 0x1, RZ, 0xc0, !PT ;  /* 0x000000011b187812 */ /* 0x000fc400078ec0ff */
[----:B------:R-:W-:-:S03]  /*54b0*/  IADD3 R29, RZ, -R26, -R25 ;  /* 0x8000001aff1d7210 */ /* 0x000fc60007ffe819 */
[C---:B------:R-:W-:Y:S02]  /*54c0*/  IMAD.SHL.U32 R30, R24.reuse, 0x40, RZ ;  /* 0x00000040181e7824 */ /* 0x040fe400078e00ff */
[----:B------:R-:W-:Y:S02]  /*54d0*/  IMAD R29, R24, -0x40, R29 ;  /* 0xffffffc0181d7824 */ /* 0x000fe400078e021d */
[----:B------:R-:W-:Y:S01]  /*54e0*/  IMAD.SHL.U32 R24, R2, 0x2, RZ ;  /* 0x0000000202187824 */ /* 0x000fe200078e00ff */
[----:B------:R-:W-:-:S04]  /*54f0*/  LOP3.LUT R27, R30, 0x40, R25, 0xe2, !PT ;  /* 0x000000401e1b7812 */ /* 0x000fc800078ee219 */
[----:B------:R-:W-:Y:S02]  /*5500*/  LOP3.LUT R30, R24, 0x6, RZ, 0xc0, !PT ;  /* 0x00000006181e7812 */ /* 0x000fe400078ec0ff */
[----:B------:R-:W-:Y:S02]  /*5510*/  LOP3.LUT R24, R2, 0x3, RZ, 0xc0, !PT ;  /* 0x0000000302187812 */ /* 0x000fe400078ec0ff */
[----:B------:R0:W5:Y:S01]  /*5520*/  LDL.LU R2, [R1+0x94] ;  /* 0x0000940001027983 */ /* 0x0001620000300800 */
[----:B------:R-:W-:Y:S01]  /*5530*/  UIMAD.WIDE.U32 UR6, UR9, -0x33333333, URZ ;  /* 0xcccccccd090678a5 */ /* 0x000fe2000f8e003f */
[----:B--2---:R-:W-:Y:S01]  /*5540*/  PRMT R30, R30, 0x6540, R0 ;  /* 0x000065401e1e7816 */ /* 0x004fe20000000000 */
[----:B------:R-:W-:Y:S02]  /*5550*/  IMAD.SHL.U32 R35, R0, 0x100, RZ ;  /* 0x0000010000237824 */ /* 0x000fe400078e00ff */
[----:B------:R0:W5:Y:S01]  /*5560*/  LDL.LU R0, [R1+0x90] ;  /* 0x0000900001007983 */ /* 0x0001620000300800 */
[----:B----4-:R-:W-:Y:S01]  /*5570*/  IMAD R34, R24, -0x2, R28 ;  /* 0xfffffffe18227824 */ /* 0x010fe200078e021c */
[----:B------:R-:W-:Y:S01]  /*5580*/  UIMAD UR5, UR10, UR14, URZ ;  /* 0x0000000e0a0572a4 */ /* 0x000fe2000f8e023f */
[----:B------:R-:W-:Y:S01]  /*5590*/  ISETP.GE.AND P0, PT, R35, R28, PT ;  /* 0x0000001c2300720c */ /* 0x000fe20003f06270 */
[C---:B------:R-:W-:Y:S01]  /*55a0*/  IMAD.SHL.U32 R28, R227.reuse, 0x80, RZ ;  /* 0x00000080e31c7824 */ /* 0x040fe200078e00ff */
[----:B------:R-:W-:Y:S01]  /*55b0*/  UISETP.LT.U32.AND UP0, UPT, UR12, 0x5, UP0 ;  /* 0x000000050c00788c */ /* 0x000fe20008701070 */
[--C-:B------:R-:W-:Y:S01]  /*55c0*/  SHF.R.S32.HI R31, RZ, 0x1f, R30.reuse ;  /* 0x0000001fff1f7819 */ /* 0x100fe2000001141e */
[----:B------:R-:W-:Y:S01]  /*55d0*/  UIMAD UR8, UR22, UR15, UR5 ;  /* 0x0000000f160872a4 */ /* 0x000fe2000f8e0205 */
[----:B------:R-:W-:Y:S01]  /*55e0*/  IMAD.U32 R25, RZ, RZ, UR14 ;  /* 0x0000000eff197e24 */ /* 0x000fe2000f8e00ff */
[C---:B------:R-:W-:Y:S01]  /*55f0*/  ISETP.GE.OR P0, PT, R28.reuse, UR11, P0 ;  /* 0x0000000b1c007c0c */ /* 0x040fe20008706670 */
[----:B------:R-:W-:Y:S01]  /*5600*/  USEL UR5, URZ, 0x1, !UP0 ;  /* 0x000000013f057887 */ /* 0x000fe2000c000000 */
[----:B------:R-:W-:Y:S01]  /*5610*/  IMAD.WIDE R32, R227, 0x80, RZ ;  /* 0x00000080e3207825 */ /* 0x000fe200078e02ff */
[----:B------:R-:W-:Y:S01]  /*5620*/  USHF.R.U32.HI UR6, URZ, 0x2, UR7 ;  /* 0x000000023f067899 */ /* 0x000fe20008011607 */
[----:B------:R-:W-:Y:S01]  /*5630*/  IADD3 R38, -R28, UR11, R29 ;  /* 0x0000000b1c267c10 */ /* 0x000fe2000fffe11d */
[----:B------:R-:W-:Y:S01]  /*5640*/  ULOP3.LUT UR4, UR4, UR5, URZ, 0x3c, !UPT ;  /* 0x0000000504047292 */ /* 0x000fe2000f8e3c3f */
[----:B------:R-:W-:Y:S01]  /*5650*/  IMAD.WIDE.U32 R24, R25, UR22, R30 ;  /* 0x0000001619187c25 */ /* 0x000fe2000f8e001e */
[----:B------:R-:W-:Y:S01]  /*5660*/  UIMAD UR5, UR6, -0x5, UR9 ;  /* 0xfffffffb060578a4 */ /* 0x000fe2000f8e0209 */
[----:B------:R-:W-:Y:S01]  /*5670*/  LOP3.LUT R39, R32, R27, R26, 0xfe, !PT ;  /* 0x0000001b20277212 */ /* 0x000fe200078efe1a */
[----:B------:R-:W-:Y:S01]  /*5680*/  @UP1 ULOP3.LUT UR4, UR4, 0x1, UR6, 0x78, !UPT ;  /* 0x0000000104041892 */ /* 0x000fe2000f8e7806 */
[----:B------:R-:W-:-:S02]  /*5690*/  VIADD R25, R25, UR8 ;  /* 0x0000000819197c36 */ /* 0x000fc40008000000 */
[----:B------:R-:W-:Y:S02]  /*56a0*/  IMAD.IADD R35, R34, 0x1, -R35 ;  /* 0x0000000122237824 */ /* 0x000fe400078e0a23 */
[----:B------:R-:W-:Y:S01]  /*56b0*/  IMAD.MOV.U32 R34, RZ, RZ, -0x1 ;  /* 0xffffffffff227424 */ /* 0x000fe200078e00ff */
[----:B0-----:R-:W-:Y:S06]  /*56c0*/  @P0 BRA `(.L_x_37) ;  /* 0x0000008c00980947 */ /* 0x001fec0003800000 */
[----:B------:R-:W0:Y:S01]  /*56d0*/  LDC.64 R28, c[0x0][0x5c8] ;  /* 0x00017200ff1c7b82 */ /* 0x000e220000000a00 */
[----:B------:R-:W-:Y:S01]  /*56e0*/  ULDC.64 UR6, c[0x0][0x5c0] ;  /* 0x0001700000067ab9 */ /* 0x000fe20000000a00 */
[----:B------:R-:W-:Y:S01]  /*56f0*/  BSSY B0, `(.L_x_37) ;  /* 0x00008e3000007945 */ /* 0x000fe20003800000 */
[-C--:B0-----:R-:W-:Y:S02]  /*5700*/  IMAD R26, R33, R28.reuse, RZ ;  /* 0x0000001c211a7224 */ /* 0x081fe400078e02ff */
[----:B------:R-:W-:-:S04]  /*5710*/  IMAD.WIDE.U32 R24, R39, R28, R24 ;  /* 0x0000001c27187225 */ /* 0x000fc800078e0018 */
[----:B------:R-:W-:Y:S01]  /*5720*/  IMAD R27, R39, R29, R26 ;  /* 0x0000001d271b7224 */ /* 0x000fe200078e021a */
[----:B------:R-:W-:Y:S02]  /*5730*/  LEA R26, P0, R28, R24, 0x3 ;  /* 0x000000181c1a7211 */ /* 0x000fe400078018ff */
[----:B------:R-:W-:Y:S01]  /*5740*/  IADD3 R24, P1, R24, UR6, RZ ;  /* 0x0000000618187c10 */ /* 0x000fe2000ff3e0ff */
[----:B------:R-:W-:Y:S01]  /*5750*/  IMAD.IADD R27, R25, 0x1, R27 ;  /* 0x00000001191b7824 */ /* 0x000fe200078e021b */
[----:B------:R-:W-:-:S04]  /*5760*/  IADD3 R26, P3, R26, UR6, RZ ;  /* 0x000000061a1a7c10 */ /* 0x000fc8000ff7e0ff */
[----:B------:R-:W-:Y:S02]  /*5770*/  LEA.HI.X R28, R28, R27, R29, 0x3, P0 ;  /* 0x0000001b1c1c7211 */ /* 0x000fe400000f1c1d */
[----:B------:R-:W-:Y:S02]  /*5780*/  FSETP.NEU.AND P0, PT, RZ, UR19, PT ;  /* 0x00000013ff007c0b */ /* 0x000fe4000bf0d000 */
[----:B------:R-:W-:Y:S02]  /*5790*/  IADD3.X R25, R27, UR7, RZ, P1, !PT ;  /* 0x000000071b197c10 */ /* 0x000fe40008ffe4ff */
[----:B------:R-:W-:-:S09]  /*57a0*/  IADD3.X R27, R28, UR7, RZ, P3, !PT ;  /* 0x000000071c1b7c10 */ /* 0x000fd20009ffe4ff */
[----:B------:R-:W-:Y:S05]  /*57b0*/  @!P0 BRA `(.L_x_38) ;  /* 0x0000006800d88947 */ /* 0x000fea0003800000 */
[----:B------:R-:W-:Y:S01]  /*57c0*/  ULDC.64 UR8, c[0x0][0x5b8] ;  /* 0x00016e0000087ab9 */ /* 0x000fe20000000a00 */
[----:B------:R-:W-:Y:S01]  /*57d0*/  ISETP.GE.AND P0, PT, R38, 0x1, PT ;  /* 0x000000012600780c */ /* 0x000fe20003f06270 */
[----:B------:R-:W-:Y:S02]  /*57e0*/  UIMAD UR6, UR10, UR8, URZ ;  /* 0x000000080a0672a4 */ /* 0x000fe4000f8e023f */
[----:B------:R-:W-:Y:S01]  /*57f0*/  IMAD.U32 R29, RZ, RZ, UR8 ;  /* 0x00000008ff1d7e24 */ /* 0x000fe2000f8e00ff */
[----:B------:R-:W-:Y:S01]  /*5800*/  BSSY B1, `(.L_x_39) ;  /* 0x000000f000017945 */ /* 0x000fe20003800000 */
[----:B------:R-:W-:Y:S01]  /*5810*/  ISETP.LT.OR P4, PT, R35, 0x1, !P0 ;  /* 0x000000012300780c */ /* 0x000fe20004781670 */
[----:B------:R-:W-:Y:S02]  /*5820*/  UIMAD UR6, UR22, UR9, UR6 ;  /* 0x00000009160672a4 */ /* 0x000fe4000f8e0206 */
[----:B------:R-:W-:Y:S01]  /*5830*/  IMAD.WIDE.U32 R30, R29, UR22, R30 ;  /* 0x000000161d1e7c25 */ /* 0x000fe2000f8e001e */
[----:B------:R-:W-:-:S03]  /*5840*/  ULDC.64 UR8, c[0x0][0x5a8] ;  /* 0x00016a0000087ab9 */ /* 0x000fc60000000a00 */
[----:B------:R-:W-:Y:S01]  /*5850*/  VIADD R31, R31, UR6 ;  /* 0x000000061f1f7c36 */ /* 0x000fe20008000000 */
[----:B------:R-:W-:Y:S02]  /*5860*/  ULDC.64 UR6, c[0x0][0x5b0] ;  /* 0x00016c0000067ab9 */ /* 0x000fe40000000a00 */
[----:B------:R-:W-:Y:S02]  /*5870*/  IMAD R36, R33, UR6, RZ ;  /* 0x0000000621247c24 */ /* 0x000fe4000f8e02ff */
[----:B------:R-:W-:-:S04]  /*5880*/  IMAD.WIDE.U32 R28, R39, UR6, R30 ;  /* 0x00000006271c7c25 */ /* 0x000fc8000f8e001e */
[--C-:B------:R-:W-:Y:S01]  /*5890*/  IMAD R37, R39, UR7, R36.reuse ;  /* 0x0000000727257c24 */ /* 0x100fe2000f8e0224 */
[----:B------:R-:W-:Y:S02]  /*58a0*/  IADD3 R28, P1, R28, UR8, RZ ;  /* 0x000000081c1c7c10 */ /* 0x000fe4000ff3e0ff */
[----:B------:R-:W-:Y:S02]  /*58b0*/  PRMT R36, RZ, 0x7610, R36 ;  /* 0x00007610ff247816 */ /* 0x000fe40000000024 */
[----:B------:R-:W-:Y:S01]  /*58c0*/  IADD3.X R29, R29, UR9, R37, P1, !PT ;  /* 0x000000091d1d7c10 */ /* 0x000fe20008ffe425 */
[----:B------:R-:W-:Y:S08]  /*58d0*/  @P4 BRA `(.L_x_40) ;  /* 0x0000000000044947 */ /* 0x000ff00003800000 */
[----:B------:R0:W5:Y:S02]  /*58e0*/  LDG.E.U8 R36, desc[UR16][R28.64] ;  /* 0x000000101c247981 */ /* 0x000164000c1e1100 */
.L_x_40:
[----:B------:R-:W-:Y:S05]  /*58f0*/  BSYNC B1 ;  /* 0x0000000000017941 */ /* 0x000fea0003800000 */
.L_x_39:
[----:B-----5:R-:W-:Y:S01]  /*5900*/  LOP3.LUT R36, R36, 0xff, RZ, 0xc0, !PT ;  /* 0x000000ff24247812 */ /* 0x020fe200078ec0ff */
[----:B------:R-:W-:Y:S01]  /*5910*/  BSSY B1, `(.L_x_41) ;  /* 0x000000b000017945 */ /* 0x000fe20003800000 */
[----:B------:R-:W-:Y:S02]  /*5920*/  ISETP.LT.OR P3, PT, R35, 0x2, !P0 ;  /* 0x000000022300780c */ /* 0x000fe40004761670 */
[----:B------:R-:W-:-:S05]  /*5930*/  F2FP.F16.E4M3.UNPACK_B R36, R36 ;  /* 0x00000024ff24723e */ /* 0x000fca00020006ff */
[----:B------:R-:W-:-:S05]  /*5940*/  HADD2.F32 R36, -RZ, R36.H0_H0 ;  /* 0x20000024ff247230 */ /* 0x000fca0000004100 */
[----:B------:R-:W-:Y:S01]  /*5950*/  FMUL R37, R36, UR19 ;  /* 0x0000001324257c20 */ /* 0x000fe20008400000 */
[----:B------:R-:W-:-:S03]  /*5960*/  PRMT R36, RZ, 0x7610, R36 ;  /* 0x00007610ff247816 */ /* 0x000fc60000000024 */
[----:B------:R-:W-:-:S05]  /*5970*/  FFMA R37, R226, UR20, R37 ;  /* 0x00000014e2257c23 */ /* 0x000fca0008000025 */
[----:B------:R-:W-:-:S05]  /*5980*/  F2FP.SATFINITE.E4M3.F32.PACK_AB_MERGE_C R37, RZ, R37, RZ ;  /* 0x00000025ff25723e */ /* 0x000fca00048070ff */
[----:B------:R2:W-:Y:S01]  /*5990*/  @!P4 STG.E.U8 desc[UR16][R24.64], R37 ;  /* 0x000000251800c986 */ /* 0x0005e2000c101110 */
[----:B------:R-:W-:Y:S05]  /*59a0*/  @P3 BRA `(.L_x_42) ;  /* 0x0000000000043947 */ /* 0x000fea0003800000 */
[----:B------:R3:W5:Y:S02]  /*59b0*/  LDG.E.U8 R36, desc[UR16][R28.64+0x1] ;  /* 0x000001101c247981 */ /* 0x000764000c1e1100 */
.L_x_42:
[----:B------:R-:W-:Y:S05]  /*59c0*/  BSYNC B1 ;  /* 0x0000000000017941 */ /* 0x000fea0003800000 */
.L_x_41:
[----:B-----5:R-:W-:Y:S01]  /*59d0*/  LOP3.LUT R36, R36, 0xff, RZ, 0xc0, !PT ;  /* 0x000000ff24247812 */ /* 0x020fe200078ec0ff */
[----:B------:R-:W-:Y:S01]  /*59e0*/  BSSY B1, `(.L_x_43) ;  /* 0x0000013000017945 */ /* 0x000fe20003800000 */
[----:B--2---:R-:W-:Y:S02]  /*59f0*/  IADD3 R37, P1, R39, 0x8, RZ ;  /* 0x0000000827257810 */ /* 0x004fe40007f3e0ff */
[----:B------:R-:W-:-:S03]  /*5a00*/  F2FP.F16.E4M3.UNPACK_B R36, R36 ;  /* 0x00000024ff24723e */ /* 0x000fc600020006ff */
[----:B------:R-:W-:Y:S01]  /*5a10*/  IMAD.X R32, RZ, RZ, R33, P1 ;  /* 0x000000ffff207224 */ /* 0x000fe200008e0621 */
[----:B------:R-:W-:Y:S01]  /*5a20*/  ISETP.GE.AND P1, PT, R38, 0x9, PT ;  /* 0x000000092600780c */ /* 0x000fe20003f26270 */
[----:B------:R-:W-:Y:S02]  /*5a30*/  HADD2.F32 R36, -RZ, R36.H0_H0 ;  /* 0x20000024ff247230 */ /* 0x000fe40000004100 */
[----:B------:R-:W-:Y:S01]  /*5a40*/  IMAD R32, R32, UR6, RZ ;  /* 0x0000000620207c24 */ /* 0x000fe2000f8e02ff */
[----:B------:R-:W-:Y:S01]  /*5a50*/  ISETP.LT.OR P5, PT, R35, 0x1, !P1 ;  /* 0x000000012300780c */ /* 0x000fe20004fa1670 */
[----:B------:R-:W-:-:S04]  /*5a60*/  IMAD.WIDE.U32 R30, R37, UR6, R30 ;  /* 0x00000006251e7c25 */ /* 0x000fc8000f8e001e */
[----:B------:R-:W-:Y:S01]  /*5a70*/  FMUL R36, R36, UR19 ;  /* 0x0000001324247c20 */ /* 0x000fe20008400000 */
[----:B------:R-:W-:-:S03]  /*5a80*/  IMAD R37, R37, UR7, R32 ;  /* 0x0000000725257c24 */ /* 0x000fc6000f8e0220 */
[----:B------:R-:W-:Y:S01]  /*5a90*/  FFMA R36, R225, UR20, R36 ;  /* 0x00000014e1247c23 */ /* 0x000fe20008000024 */
[----:B------:R-:W-:Y:S02]  /*5aa0*/  IADD3 R30, P4, R30, UR8, RZ ;  /* 0x000000081e1e7c10 */ /* 0x000fe4000ff9e0ff */
[----:B------:R-:W-:Y:S02]  /*5ab0*/  PRMT R32, RZ, 0x7610, R32 ;  /* 0x00007610ff207816 */ /* 0x000fe40000000020 */
[----:B------:R-:W-:Y:S02]  /*5ac0*/  F2FP.SATFINITE.E4M3.F32.PACK_AB_MERGE_C R33, RZ, R36, RZ ;  /* 0x00000024ff21723e */ /* 0x000fe400048070ff */
[----:B------:R-:W-:-:S03]  /*5ad0*/  IADD3.X R31, R31, UR9, R37, P4, !PT ;  /* 0x000000091f1f7c10 */ /* 0x000fc6000a7fe425 */
[----:B------:R2:W-:Y:S01]  /*5ae0*/  @!P3 STG.E.U8 desc[UR16][R24.64+0x1], R33 ;  /* 0x000001211800b986 */ /* 0x0005e2000c101110 */
[----:B------:R-:W-:Y:S05]  /*5af0*/  @P5 BRA `(.L_x_44) ;  /* 0x0000000000045947 */ /* 0x000fea0003800000 */
[----:B------:R4:W5:Y:S02]  /*5b00*/  LDG.E.U8 R32, desc[UR16][R30.64] ;  /* 0x000000101e207981 */ /* 0x000964000c1e1100 */
.L_x_44:
[----:B------:R-:W-:Y:S05]  /*5b10*/  BSYNC B1 ;  /* 0x0000000000017941 */ /* 0x000fea0003800000 */
.L_x_43:
[----:B-----5:R-:W-:Y:S01]  /*5b20*/  LOP3.LUT R32, R32, 0xff, RZ, 0xc0, !PT ;  /* 0x000000ff20207812 */ /* 0x020fe200078ec0ff */
[----:B------:R-:W-:Y:S01]  /*5b30*/  BSSY B1, `(.L_x_45) ;  /* 0x000000b000017945 */ /* 0x000fe20003800000 */
[----:B------:R-:W-:Y:S02]  /*5b40*/  ISETP.LT.OR P3, PT, R35, 0x2, !P1 ;  /* 0x000000022300780c */ /* 0x000fe40004f61670 */
[----:B------:R-:W-:-:S05]  /*5b50*/  F2FP.F16.E4M3.UNPACK_B R32, R32 ;  /* 0x00000020ff20723e */ /* 0x000fca00020006ff */
[----:B------:R-:W-:-:S05]  /*5b60*/  HADD2.F32 R32, -RZ, R32.H0_H0 ;  /* 0x20000020ff207230 */ /* 0x000fca0000004100 */
[----:B--2---:R-:W-:Y:S01]  /*5b70*/  FMUL R33, R32, UR19 ;  /* 0x0000001320217c20 */ /* 0x004fe20008400000 */
[----:B------:R-:W-:-:S03]  /*5b80*/  PRMT R32, RZ, 0x7610, R32 ;  /* 0x00007610ff207816 */ /* 0x000fc60000000020 */
[----:B------:R-:W-:-:S05]  /*5b90*/  FFMA R33, R224, UR20, R33 ;  /* 0x00000014e0217c23 */ /* 0x000fca0008000021 */
[----:B------:R-:W-:-:S05]  /*5ba0*/  F2FP.SATFINITE.E4M3.F32.PACK_AB_MERGE_C R33, RZ, R33, RZ ;  /* 0x00000021ff21723e */ /* 0x000fca00048070ff */
[----:B------:R2:W-:Y:S01]  /*5bb0*/  @!P5 STG.E.U8 desc[UR16][R26.64], R33 ;  /* 0x000000211a00d986 */ /* 0x0005e2000c101110 */
[----:B------:R-:W-:Y:S05]  /*5bc0*/  @P3 BRA `(.L_x_46) ;  /* 0x0000000000043947 */ /* 0x000fea0003800000 */
[----:B------:R0:W5:Y:S02]  /*5bd0*/  LDG.E.U8 R32, desc[UR16][R30.64+0x1] ;  /* 0x000001101e207981 */ /* 0x000164000c1e1100 */
.L_x_46:
[----:B------:R-:W-:Y:S05]  /*5be0*/  BSYNC B1 ;  /* 0x0000000000017941 */ /* 0x000fea0003800000 */
.L_x_45:
[----:B-----5:R-:W-:Y:S01]  /*5bf0*/  LOP3.LUT R32, R32, 0xff, RZ, 0xc0, !PT ;  /* 0x000000ff20207812 */ /* 0x020fe200078ec0ff */
[----:B------:R-:W-:Y:S01]  /*5c00*/  BSSY B1, `(.L_x_47) ;  /* 0x000000b000017945 */ /* 0x000fe20003800000 */
[----:B------:R-:W-:Y:S02]  /*5c10*/  ISETP.LT.OR P4, PT, R35, 0x9, !P0 ;  /* 0x000000092300780c */ /* 0x000fe40004781670 */
[----:B------:R-:W-:-:S05]  /*5c20*/  F2FP.F16.E4M3.UNPACK_B R32, R32 ;  /* 0x00000020ff20723e */ /* 0x000fca00020006ff */
[----:B------:R-:W-:-:S05]  /*5c30*/  HADD2.F32 R32, -RZ, R32.H0_H0 ;  /* 0x20000020ff207230 */ /* 0x000fca0000004100 */
[----:B------:R-:W-:-:S04]  /*5c40*/  FMUL R32, R32, UR19 ;  /* 0x0000001320207c20 */ /* 0x000fc80008400000 */
[----:B------:R-:W-:-:S05]  /*5c50*/  FFMA R32, R223, UR20, R32 ;  /* 0x00000014df207c23 */ /* 0x000fca0008000020 */
[----:B--2---:R-:W-:Y:S02]  /*5c60*/  F2FP.SATFINITE.E4M3.F32.PACK_AB_MERGE_C R33, RZ, R32, RZ ;  /* 0x00000020ff21723e */ /* 0x004fe400048070ff */
[----:B------:R-:W-:-:S03]  /*5c70*/  PRMT R32, RZ, 0x7610, R32 ;  /* 0x00007610ff207816 */ /* 0x000fc60000000020 */
[----:B------:R2:W-:Y:S01]  /*5c80*/  @!P3 STG.E.U8 desc[UR16][R26.64+0x1], R33 ;  /* 0x000001211a00b986 */ /* 0x0005e2000c101110 */
[----:B------:R-:W-:Y:S05]  /*5c90*/  @P4 BRA `(.L_x_48) ;  /* 0x0000000000044947 */ /* 0x000fea0003800000 */
[----:B------:R0:W5:Y:S02]  /*5ca0*/  LDG.E.U8 R32, desc[UR16][R28.64+0x8] ;  /* 0x000008101c207981 */ /* 0x000164000c1e1100 */
.L_x_48:
[----:B------:R-:W-:Y:S05]  /*5cb0*/  BSYNC B1 ;  /* 0x0000000000017941 */ /* 0x000fea0003800000 */
.L_x_47:
        /* <DEDUP_REMOVED lines=12> */
.L_x_50:
[----:B------:R-:W-:Y:S05]  /*5d80*/  BSYNC B1 ;  /* 0x0000000000017941 */ /* 0x000fea0003800000 */
.L_x_49:
        /* <DEDUP_REMOVED lines=12> */
.L_x_52:
[----:B------:R-:W-:Y:S05]  /*5e50*/  BSYNC B1 ;  /* 0x0000000000017941 */ /* 0x000fea0003800000 */
.L_x_51:
        /* <DEDUP_REMOVED lines=12> */
.L_x_54:
[----:B------:R-:W-:Y:S05]  /*5f20*/  BSYNC B1 ;  /* 0x0000000000017941 */ /* 0x000fea0003800000 */
.L_x_53:
        /* <DEDUP_REMOVED lines=12> */
.L_x_56:
[----:B------:R-:W-:Y:S05]  /*5ff0*/  BSYNC B1 ;  /* 0x0000000000017941 */ /* 0x000fea0003800000 */
.L_x_55:
        /* <DEDUP_REMOVED lines=12> */
.L_x_58:
[----:B------:R-:W-:Y:S05]  /*60c0*/  BSYNC B1 ;  /* 0x0000000000017941 */ /* 0x000fea0003800000 */
.L_x_57:
        /* <DEDUP_REMOVED lines=12> */
.L_x_60:
[----:B------:R-:W-:Y:S05]  /*6190*/  BSYNC B1 ;  /* 0x0000000000017941 */ /* 0x000fea0003800000 */
.L_x_59:
        /* <DEDUP_REMOVED lines=12> */
.L_x_62:
[----:B------:R-:W-:Y:S05]  /*6260*/  BSYNC B1 ;  /* 0x0000000000017941 */ /* 0x000fea0003800000 */
.L_x_61:
        /* <DEDUP_REMOVED lines=12> */
.L_x_64:
[----:B------:R-:W-:Y:S05]  /*6330*/  BSYNC B1 ;  /* 0x0000000000017941 */ /* 0x000fea0003800000 */
.L_x_63:
        /* <DEDUP_REMOVED lines=12> */
.L_x_66:
[----:B------:R-:W-:Y:S05]  /*6400*/  BSYNC B1 ;  /* 0x0000000000017941 */ /* 0x000fea0003800000 */
.L_x_65:
        /* <DEDUP_REMOVED lines=12> */
.L_x_68:
[----:B------:R-:W-:Y:S05]  /*64d0*/  BSYNC B1 ;  /* 0x0000000000017941 */ /* 0x000fea0003800000 */
.L_x_67:
        /* <DEDUP_REMOVED lines=12> */
.L_x_70:
[----:B------:R-:W-:Y:S05]  /*65a0*/  BSYNC B1 ;  /* 0x0000000000017941 */ /* 0x000fea0003800000 */
.L_x_69:
        /* <DEDUP_REMOVED lines=12> */
.L_x_72:
[----:B------:R-:W-:Y:S05]  /*6670*/  BSYNC B1 ;  /* 0x0000000000017941 */ /* 0x000fea0003800000 */
.L_x_71:
        /* <DEDUP_REMOVED lines=12> */
.L_x_74:
[----:B------:R-:W-:Y:S05]  /*6740*/  BSYNC B1 ;  /* 0x0000000000017941 */ /* 0x000fea0003800000 */
.L_x_73:
        /* <DEDUP_REMOVED lines=12> */
.L_x_76:
[----:B------:R-:W-:Y:S05]  /*6810*/  BSYNC B1 ;  /* 0x0000000000017941 */ /* 0x000fea0003800000 */
.L_x_75:
        /* <DEDUP_REMOVED lines=12> */
.L_x_78:
[----:B------:R-:W-:Y:S05]  /*68e0*/  BSYNC B1 ;  /* 0x0000000000017941 */ /* 0x000fea0003800000 */
.L_x_77:
        /* <DEDUP_REMOVED lines=12> */
.L_x_80:
[----:B------:R-:W-:Y:S05]  /*69b0*/  BSYNC B1 ;  /* 0x0000000000017941 */ /* 0x000fea0003800000 */
.L_x_79:
        /* <DEDUP_REMOVED lines=12> */
.L_x_82:
[----:B------:R-:W-:Y:S05]  /*6a80*/  BSYNC B1 ;  /* 0x0000000000017941 */ /* 0x000fea0003800000 */
.L_x_81:
        /* <DEDUP_REMOVED lines=12> */
.L_x_84:
[----:B------:R-:W-:Y:S05]  /*6b50*/  BSYNC B1 ;  /* 0x0000000000017941 */ /* 0x000fea0003800000 */
.L_x_83:
        /* <DEDUP_REMOVED lines=12> */
.L_x_86:
[----:B------:R-:W-:Y:S05]  /*6c20*/  BSYNC B1 ;  /* 0x0000000000017941 */ /* 0x000fea0003800000 */
.L_x_85:
        /* <DEDUP_REMOVED lines=12> */
.L_x_88:
[----:B------:R-:W-:Y:S05]  /*6cf0*/  BSYNC B1 ;  /* 0x0000000000017941 */ /* 0x000fea0003800000 */
.L_x_87:
        /* <DEDUP_REMOVED lines=12> */
.L_x_90:
[----:B------:R-:W-:Y:S05]  /*6dc0*/  BSYNC B1 ;  /* 0x0000000000017941 */ /* 0x000fea0003800000 */
.L_x_89:
        /* <DEDUP_REMOVED lines=12> */
.L_x_92:
[----:B------:R-:W-:Y:S05]  /*6e90*/  BSYNC B1 ;  /* 0x0000000000017941 */ /* 0x000fea0003800000 */
.L_x_91:
        /* <DEDUP_REMOVED lines=12> */
.L_x_94:
[----:B------:R-:W-:Y:S05]  /*6f60*/  BSYNC B1 ;  /* 0x0000000000017941 */ /* 0x000fea0003800000 */
.L_x_93:
        /* <DEDUP_REMOVED lines=12> */
.L_x_96:
[----:B------:R-:W-:Y:S05]  /*7030*/  BSYNC B1 ;  /* 0x0000000000017941 */ /* 0x000fea0003800000 */
.L_x_95:
        /* <DEDUP_REMOVED lines=12> */
.L_x_98:
[----:B------:R-:W-:Y:S05]  /*7100*/  BSYNC B1 ;  /* 0x0000000000017941 */ /* 0x000fea0003800000 */
.L_x_97:
        /* <DEDUP_REMOVED lines=12> */
.L_x_100:
[----:B------:R-:W-:Y:S05]  /*71d0*/  BSYNC B1 ;  /* 0x0000000000017941 */ /* 0x000fea0003800000 */
.L_x_99:
        /* <DEDUP_REMOVED lines=12> */
.L_x_102:
[----:B------:R-:W-:Y:S05]  /*72a0*/  BSYNC B1 ;  /* 0x0000000000017941 */ /* 0x000fea0003800000 */
.L_x_101:
        /* <DEDUP_REMOVED lines=12> */
.L_x_104:
[----:B------:R-:W-:Y:S05]  /*7370*/  BSYNC B1 ;  /* 0x0000000000017941 */ /* 0x000fea0003800000 */
.L_x_103:
        /* <DEDUP_REMOVED lines=12> */
.L_x_106:
[----:B------:R-:W-:Y:S05]  /*7440*/  BSYNC B1 ;  /* 0x0000000000017941 */ /* 0x000fea0003800000 */
.L_x_105:
        /* <DEDUP_REMOVED lines=12> */
.L_x_108:
[----:B------:R-:W-:Y:S05]  /*7510*/  BSYNC B1 ;  /* 0x0000000000017941 */ /* 0x000fea0003800000 */
.L_x_107:
        /* <DEDUP_REMOVED lines=12> */
.L_x_110:
[----:B------:R-:W-:Y:S05]  /*75e0*/  BSYNC B1 ;  /* 0x0000000000017941 */ /* 0x000fea0003800000 */
.L_x_109:
        /* <DEDUP_REMOVED lines=12> */
.L_x_112:
[----:B------:R-:W-:Y:S05]  /*76b0*/  BSYNC B1 ;  /* 0x0000000000017941 */ /* 0x000fea0003800000 */
.L_x_111:
        /* <DEDUP_REMOVED lines=12> */
.L_x_114:
[----:B------:R-:W-:Y:S05]  /*7780*/  BSYNC B1 ;  /* 0x0000000000017941 */ /* 0x000fea0003800000 */
.L_x_113:
        /* <DEDUP_REMOVED lines=12> */
.L_x_116:
[----:B------:R-:W-:Y:S05]  /*7850*/  BSYNC B1 ;  /* 0x0000000000017941 */ /* 0x000fea0003800000 */
.L_x_115:
        /* <DEDUP_REMOVED lines=12> */
.L_x_118:
[----:B------:R-:W-:Y:S05]  /*7920*/  BSYNC B1 ;  /* 0x0000000000017941 */ /* 0x000fea0003800000 */
.L_x_117:
        /* <DEDUP_REMOVED lines=12> */
.L_x_120:
[----:B------:R-:W-:Y:S05]  /*79f0*/  BSYNC B1 ;  /* 0x0000000000017941 */ /* 0x000fea0003800000 */
.L_x_119:
        /* <DEDUP_REMOVED lines=12> */
.L_x_122:
[----:B------:R-:W-:Y:S05]  /*7ac0*/  BSYNC B1 ;  /* 0x0000000000017941 */ /* 0x000fea0003800000 */
.L_x_121:
        /* <DEDUP_REMOVED lines=12> */
.L_x_124:
[----:B------:R-:W-:Y:S05]  /*7b90*/  BSYNC B1 ;  /* 0x0000000000017941 */ /* 0x000fea0003800000 */
.L_x_123:
        /* <DEDUP_REMOVED lines=12> */
.L_x_126:
[----:B------:R-:W-:Y:S05]  /*7c60*/  BSYNC B1 ;  /* 0x0000000000017941 */ /* 0x000fea0003800000 */
.L_x_125:
        /* <DEDUP_REMOVED lines=12> */
.L_x_128:
[----:B------:R-:W-:Y:S05]  /*7d30*/  BSYNC B1 ;  /* 0x0000000000017941 */ /* 0x000fea0003800000 */
.L_x_127:
        /* <DEDUP_REMOVED lines=12> */
.L_x_130:
[----:B------:R-:W-:Y:S05]  /*7e00*/  BSYNC B1 ;  /* 0x0000000000017941 */ /* 0x000fea0003800000 */
.L_x_129:
        /* <DEDUP_REMOVED lines=12> */
.L_x_132:
[----:B------:R-:W-:Y:S05]  /*7ed0*/  BSYNC B1 ;  /* 0x0000000000017941 */ /* 0x000fea0003800000 */
.L_x_131:
        /* <DEDUP_REMOVED lines=12> */
.L_x_134:
[----:B------:R-:W-:Y:S05]  /*7fa0*/  BSYNC B1 ;  /* 0x0000000000017941 */ /* 0x000fea0003800000 */
.L_x_133:
        /* <DEDUP_REMOVED lines=12> */
.L_x_136:
[----:B------:R-:W-:Y:S05]  /*8070*/  BSYNC B1 ;  /* 0x0000000000017941 */ /* 0x000fea0003800000 */
.L_x_135:
        /* <DEDUP_REMOVED lines=12> */
.L_x_138:
[----:B------:R-:W-:Y:S05]  /*8140*/  BSYNC B1 ;  /* 0x0000000000017941 */ /* 0x000fea0003800000 */
.L_x_137:
        /* <DEDUP_REMOVED lines=12> */
.L_x_140:
[----:B------:R-:W-:Y:S05]  /*8210*/  BSYNC B1 ;  /* 0x0000000000017941 */ /* 0x000fea0003800000 */
.L_x_139:
        /* <DEDUP_REMOVED lines=12> */
.L_x_142:
[----:B------:R-:W-:Y:S05]  /*82e0*/  BSYNC B1 ;  /* 0x0000000000017941 */ /* 0x000fea0003800000 */
.L_x_141:
        /* <DEDUP_REMOVED lines=12> */
.L_x_144:
[----:B------:R-:W-:Y:S05]  /*83b0*/  BSYNC B1 ;  /* 0x0000000000017941 */ /* 0x000fea0003800000 */
.L_x_143:
        /* <DEDUP_REMOVED lines=12> */
.L_x_146:
[----:B------:R-:W-:Y:S05]  /*8480*/  BSYNC B1 ;  /* 0x0000000000017941 */ /* 0x000fea0003800000 */
.L_x_145:
        /* <DEDUP_REMOVED lines=12> */
.L_x_148:
[----:B------:R-:W-:Y:S05]  /*8550*/  BSYNC B1 ;  /* 0x0000000000017941 */ /* 0x000fea0003800000 */
.L_x_147:
        /* <DEDUP_REMOVED lines=12> */
.L_x_150:
[----:B------:R-:W-:Y:S05]  /*8620*/  BSYNC B1 ;  /* 0x0000000000017941 */ /* 0x000fea0003800000 */
.L_x_149:
        /* <DEDUP_REMOVED lines=12> */
.L_x_152:
[----:B------:R-:W-:Y:S05]  /*86f0*/  BSYNC B1 ;  /* 0x0000000000017941 */ /* 0x000fea0003800000 */
.L_x_151:
        /* <DEDUP_REMOVED lines=12> */
.L_x_154:
[----:B------:R-:W-:Y:S05]  /*87c0*/  BSYNC B1 ;  /* 0x0000000000017941 */ /* 0x000fea0003800000 */
.L_x_153:
        /* <DEDUP_REMOVED lines=12> */
.L_x_156:
[----:B------:R-:W-:Y:S05]  /*8890*/  BSYNC B1 ;  /* 0x0000000000017941 */ /* 0x000fea0003800000 */
.L_x_155:
        /* <DEDUP_REMOVED lines=12> */
.L_x_158:
[----:B------:R-:W-:Y:S05]  /*8960*/  BSYNC B1 ;  /* 0x0000000000017941 */ /* 0x000fea0003800000 */
.L_x_157:
        /* <DEDUP_REMOVED lines=12> */
.L_x_160:
[----:B------:R-:W-:Y:S05]  /*8a30*/  BSYNC B1 ;  /* 0x0000000000017941 */ /* 0x000fea0003800000 */
.L_x_159:
        /* <DEDUP_REMOVED lines=12> */
.L_x_162:
[----:B------:R-:W-:Y:S05]  /*8b00*/  BSYNC B1 ;  /* 0x0000000000017941 */ /* 0x000fea0003800000 */
.L_x_161:
        /* <DEDUP_REMOVED lines=12> */
.L_x_164:
[----:B------:R-:W-:Y:S05]  /*8bd0*/  BSYNC B1 ;  /* 0x0000000000017941 */ /* 0x000fea0003800000 */
.L_x_163:
        /* <DEDUP_REMOVED lines=12> */
.L_x_166:
[----:B------:R-:W-:Y:S05]  /*8ca0*/  BSYNC B1 ;  /* 0x0000000000017941 */ /* 0x000fea0003800000 */
.L_x_165:
        /* <DEDUP_REMOVED lines=12> */
.L_x_168:
[----:B------:R-:W-:Y:S05]  /*8d70*/  BSYNC B1 ;  /* 0x0000000000017941 */ /* 0x000fea0003800000 */
.L_x_167:
        /* <DEDUP_REMOVED lines=12> */
.L_x_170:
[----:B------:R-:W-:Y:S05]  /*8e40*/  BSYNC B1 ;  /* 0x0000000000017941 */ /* 0x000fea0003800000 */
.L_x_169:
        /* <DEDUP_REMOVED lines=12> */
.L_x_172:
[----:B------:R-:W-:Y:S05]  /*8f10*/  BSYNC B1 ;  /* 0x0000000000017941 */ /* 0x000fea0003800000 */
.L_x_171:
        /* <DEDUP_REMOVED lines=12> */
.L_x_174:
[----:B------:R-:W-:Y:S05]  /*8fe0*/  BSYNC B1 ;  /* 0x0000000000017941 */ /* 0x000fea0003800000 */
.L_x_173:
        /* <DEDUP_REMOVED lines=12> */
.L_x_176:
[----:B------:R-:W-:Y:S05]  /*90b0*/  BSYNC B1 ;  /* 0x0000000000017941 */ /* 0x000fea0003800000 */
.L_x_175:
        /* <DEDUP_REMOVED lines=12> */
.L_x_178:
[----:B------:R-:W-:Y:S05]  /*9180*/  BSYNC B1 ;  /* 0x0000000000017941 */ /* 0x000fea0003800000 */
.L_x_177:
        /* <DEDUP_REMOVED lines=12> */
.L_x_180:
[----:B------:R-:W-:Y:S05]  /*9250*/  BSYNC B1 ;  /* 0x0000000000017941 */ /* 0x000fea0003800000 */
.L_x_179:
        /* <DEDUP_REMOVED lines=12> */
.L_x_182:
[----:B------:R-:W-:Y:S05]  /*9320*/  BSYNC B1 ;  /* 0x0000000000017941 */ /* 0x000fea0003800000 */
.L_x_181:
        /* <DEDUP_REMOVED lines=12> */
.L_x_184:
[----:B------:R-:W-:Y:S05]  /*93f0*/  BSYNC B1 ;  /* 0x0000000000017941 */ /* 0x000fea0003800000 */
.L_x_183:
        /* <DEDUP_REMOVED lines=12> */
.L_x_186:
[----:B------:R-:W-:Y:S05]  /*94c0*/  BSYNC B1 ;  /* 0x0000000000017941 */ /* 0x000fea0003800000 */
.L_x_185:
        /* <DEDUP_REMOVED lines=12> */
.L_x_188:
[----:B------:R-:W-:Y:S05]  /*9590*/  BSYNC B1 ;  /* 0x0000000000017941 */ /* 0x000fea0003800000 */
.L_x_187:
        /* <DEDUP_REMOVED lines=12> */
.L_x_190:
[----:B------:R-:W-:Y:S05]  /*9660*/  BSYNC B1 ;  /* 0x0000000000017941 */ /* 0x000fea0003800000 */
.L_x_189:
[----:B-----5:R-:W-:Y:S01]  /*9670*/  LOP3.LUT R32, R32, 0xff, RZ, 0xc0, !PT ;  /* 0x000000ff20207812 */ /* 0x020fe200078ec0ff */
[----:B------:R-:W-:Y:S01]  /*9680*/  BSSY B1, `(.L_x_191) ;  /* 0x000000b000017945 */ /* 0x000fe20003800000 */
[----:B------:R-:W-:Y:S02]  /*9690*/  ISETP.LT.OR P4, PT, R35, 0x99, !P0 ;  /* 0x000000992300780c */ /* 0x000fe40004781670 */
[----:B------:R-:W-:-:S05]  /*96a0*/  F2FP.F16.E4M3.UNPACK_B R32, R32 ;  /* 0x00000020ff20723e */ /* 0x000fca00020006ff */
[----:B------:R-:W-:-:S05]  /*96b0*/  HADD2.F32 R32, -RZ, R32.H0_H0 ;  /* 0x20000020ff207230 */ /* 0x000fca0000004100 */
[----:B------:R-:W-:-:S04]  /*96c0*/  FMUL R32, R32, UR19 ;  /* 0x0000001320207c20 */ /* 0x000fc80008400000 */
[----:B------:R-:W-:Y:S01]  /*96d0*/  FFMA R32, R23, UR20, R32 ;  /* 0x0000001417207c23 */ /* 0x000fe20008000020 */
[----:B------:R-:W-:-:S04]  /*96e0*/  PRMT R23, RZ, 0x7610, R23 ;  /* 0x00007610ff177816 */ /* 0x000fc80000000017 */
[----:B--2---:R-:W-:-:S05]  /*96f0*/  F2FP.SATFINITE.E4M3.F32.PACK_AB_MERGE_C R33, RZ, R32, RZ ;  /* 0x00000020ff21723e */ /* 0x004fca00048070ff */
[----:B------:R2:W-:Y:S01]  /*9700*/  @!P3 STG.E.U8 desc[UR16][R26.64+0x91], R33 ;  /* 0x000091211a00b986 */ /* 0x0005e2000c101110 */
[----:B------:R-:W-:Y:S05]  /*9710*/  @P4 BRA `(.L_x_192) ;  /* 0x0000000000044947 */ /* 0x000fea0003800000 */
[----:B------:R0:W5:Y:S02]  /*9720*/  LDG.E.U8 R23, desc[UR16][R28.64+0x98] ;  /* 0x000098101c177981 */ /* 0x000164000c1e1100 */
.L_x_192:
[----:B------:R-:W-:Y:S05]  /*9730*/  BSYNC B1 ;  /* 0x0000000000017941 */ /* 0x000fea0003800000 */
.L_x_191:
        /* <DEDUP_REMOVED lines=8> */
[----:B------:R-:W-:-:S05]  /*97c0*/  F2FP.SATFINITE.E4M3.F32.PACK_AB_MERGE_C R23, RZ, R23, RZ ;  /* 0x00000017ff17723e */ /* 0x000fca00048070ff */
[----:B------:R0:W-:Y:S01]  /*97d0*/  @!P4 STG.E.U8 desc[UR16][R24.64+0x98], R23 ;  /* 0x000098171800c986 */ /* 0x0001e2000c101110 */
[----:B------:R-:W-:Y:S05]  /*97e0*/  @P3 BRA `(.L_x_194) ;  /* 0x0000000000043947 */ /* 0x000fea0003800000 */
[----:B------:R0:W5:Y:S02]  /*97f0*/  LDG.E.U8 R22, desc[UR16][R28.64+0x99] ;  /* 0x000099101c167981 */ /* 0x000164000c1e1100 */
.L_x_194:
[----:B------:R-:W-:Y:S05]  /*9800*/  BSYNC B1 ;  /* 0x0000000000017941 */ /* 0x000fea0003800000 */
.L_x_193:
        /* <DEDUP_REMOVED lines=8> */
[----:B0-----:R-:W-:-:S05]  /*9890*/  F2FP.SATFINITE.E4M3.F32.PACK_AB_MERGE_C R23, RZ, R22, RZ ;  /* 0x00000016ff17723e */ /* 0x001fca00048070ff */
[----:B------:R0:W-:Y:S01]  /*98a0*/  @!P3 STG.E.U8 desc[UR16][R24.64+0x99], R23 ;  /* 0x000099171800b986 */ /* 0x0001e2000c101110 */
[----:B------:R-:W-:Y:S05]  /*98b0*/  @P4 BRA `(.L_x_196) ;  /* 0x0000000000044947 */ /* 0x000fea0003800000 */
[----:B------:R0:W5:Y:S02]  /*98c0*/  LDG.E.U8 R21, desc[UR16][R30.64+0x98] ;  /* 0x000098101e157981 */ /* 0x000164000c1e1100 */
.L_x_196:
[----:B------:R-:W-:Y:S05]  /*98d0*/  BSYNC B1 ;  /* 0x0000000000017941 */ /* 0x000fea0003800000 */
.L_x_195:
        /* <DEDUP_REMOVED lines=12> */
.L_x_198:
[----:B------:R-:W-:Y:S05]  /*99a0*/  BSYNC B1 ;  /* 0x0000000000017941 */ /* 0x000fea0003800000 */
.L_x_197:
        /* <DEDUP_REMOVED lines=12> */
.L_x_200:
[----:B------:R-:W-:Y:S05]  /*9a70*/  BSYNC B1 ;  /* 0x0000000000017941 */ /* 0x000fea0003800000 */
.L_x_199:
        /* <DEDUP_REMOVED lines=12> */
.L_x_202:
[----:B------:R-:W-:Y:S05]  /*9b40*/  BSYNC B1 ;  /* 0x0000000000017941 */ /* 0x000fea0003800000 */
.L_x_201:
        /* <DEDUP_REMOVED lines=12> */
.L_x_204:
[----:B------:R-:W-:Y:S05]  /*9c10*/  BSYNC B1 ;  /* 0x0000000000017941 */ /* 0x000fea0003800000 */
.L_x_203:
        /* <DEDUP_REMOVED lines=12> */
.L_x_206:
[----:B------:R-:W-:Y:S05]  /*9ce0*/  BSYNC B1 ;  /* 0x0000000000017941 */ /* 0x000fea0003800000 */
.L_x_205:
        /* <DEDUP_REMOVED lines=12> */
.L_x_208:
[----:B------:R-:W-:Y:S05]  /*9db0*/  BSYNC B1 ;  /* 0x0000000000017941 */ /* 0x000fea0003800000 */
.L_x_207:
        /* <DEDUP_REMOVED lines=12> */
.L_x_210:
[----:B------:R-:W-:Y:S05]  /*9e80*/  BSYNC B1 ;  /* 0x0000000000017941 */ /* 0x000fea0003800000 */
.L_x_209:
        /* <DEDUP_REMOVED lines=12> */
.L_x_212:
[----:B------:R-:W-:Y:S05]  /*9f50*/  BSYNC B1 ;  /* 0x0000000000017941 */ /* 0x000fea0003800000 */
.L_x_211:
        /* <DEDUP_REMOVED lines=12> */
.L_x_214:
[----:B------:R-:W-:Y:S05]  /*a020*/  BSYNC B1 ;  /* 0x0000000000017941 */ /* 0x000fea0003800000 */
.L_x_213:
        /* <DEDUP_REMOVED lines=12> */
.L_x_216:
[----:B------:R-:W-:Y:S05]  /*a0f0*/  BSYNC B1 ;  /* 0x0000000000017941 */ /* 0x000fea0003800000 */
.L_x_215:
        /* <DEDUP_REMOVED lines=12> */
.L_x_218:
[----:B------:R-:W-:Y:S05]  /*a1c0*/  BSYNC B1 ;  /* 0x0000000000017941 */ /* 0x000fea0003800000 */
.L_x_217:
        /* <DEDUP_REMOVED lines=12> */
.L_x_220:
[----:B------:R-:W-:Y:S05]  /*a290*/  BSYNC B1 ;  /* 0x0000000000017941 */ /* 0x000fea0003800000 */
.L_x_219:
        /* <DEDUP_REMOVED lines=12> */
.L_x_222:
[----:B------:R-:W-:Y:S05]  /*a360*/  BSYNC B1 ;  /* 0x0000000000017941 */ /* 0x000fea0003800000 */
.L_x_221:
        /* <DEDUP_REMOVED lines=12> */
.L_x_224:
[----:B------:R-:W-:Y:S05]  /*a430*/  BSYNC B1 ;  /* 0x0000000000017941 */ /* 0x000fea0003800000 */
.L_x_223:
        /* <DEDUP_REMOVED lines=12> */
.L_x_226:
[----:B------:R-:W-:Y:S05]  /*a500*/  BSYNC B1 ;  /* 0x0000000000017941 */ /* 0x000fea0003800000 */
.L_x_225:
        /* <DEDUP_REMOVED lines=12> */
.L_x_228:
[----:B------:R-:W-:Y:S05]  /*a5d0*/  BSYNC B1 ;  /* 0x0000000000017941 */ /* 0x000fea0003800000 */
.L_x_227:
        /* <DEDUP_REMOVED lines=12> */
.L_x_230:
[----:B------:R-:W-:Y:S05]  /*a6a0*/  BSYNC B1 ;  /* 0x0000000000017941 */ /* 0x000fea0003800000 */
.L_x_229:
        /* <DEDUP_REMOVED lines=12> */
.L_x_232:
[----:B------:R-:W-:Y:S05]  /*a770*/  BSYNC B1 ;  /* 0x0000000000017941 */ /* 0x000fea0003800000 */
.L_x_231:
        /* <DEDUP_REMOVED lines=12> */
.L_x_234:
[----:B------:R-:W-:Y:S05]  /*a840*/  BSYNC B1 ;  /* 0x0000000000017941 */ /* 0x000fea0003800000 */
.L_x_233:
[----:B-----5:R-:W-:Y:S01]  /*a850*/  LOP3.LUT R2, R2, 0xff, RZ, 0xc0, !PT ;  /* 0x000000ff02027812 */ /* 0x020fe200078ec0ff */
[----:B------:R-:W-:Y:S01]  /*a860*/  BSSY B1, `(.L_x_235) ;  /* 0x000000b000017945 */ /* 0x000fe20003800000 */
[----:B------:R-:W-:Y:S02]  /*a870*/  ISETP.LT.OR P4, PT, R35, 0xc1, !P1 ;  /* 0x000000c12300780c */ /* 0x000fe40004f81670 */
[----:B------:R-:W-:-:S05]  /*a880*/  F2FP.F16.E4M3.UNPACK_B R2, R2 ;  /* 0x00000002ff02723e */ /* 0x000fca00020006ff */
[----:B------:R-:W-:-:S05]  /*a890*/  HADD2.F32 R2, -RZ, R2.H0_H0 ;  /* 0x20000002ff027230 */ /* 0x000fca0000004100 */
[----:B0-----:R-:W-:-:S04]  /*a8a0*/  FMUL R3, R2, UR19 ;  /* 0x0000001302037c20 */ /* 0x001fc80008400000 */
[----:B------:R-:W-:Y:S01]  /*a8b0*/  FFMA R3, R0, UR20, R3 ;  /* 0x0000001400037c23 */ /* 0x000fe20008000003 */
[----:B------:R-:W-:-:S04]  /*a8c0*/  PRMT R0, RZ, 0x7610, R0 ;  /* 0x00007610ff007816 */ /* 0x000fc80000000000 */
[----:B------:R-:W-:-:S05]  /*a8d0*/  F2FP.SATFINITE.E4M3.F32.PACK_AB_MERGE_C R3, RZ, R3, RZ ;  /* 0x00000003ff03723e */ /* 0x000fca00048070ff */
[----:B------:R0:W-:Y:S01]  /*a8e0*/  @!P3 STG.E.U8 desc[UR16][R24.64+0xc1], R3 ;  /* 0x0000c1031800b986 */ /* 0x0001e2000c101110 */
[----:B------:R-:W-:Y:S05]  /*a8f0*/  @P4 BRA `(.L_x_236) ;  /* 0x0000000000044947 */ /* 0x000fea0003800000 */
[----:B------:R0:W5:Y:S02]  /*a900*/  LDG.E.U8 R0, desc[UR16][R30.64+0xc0] ;  /* 0x0000c0101e007981 */ /* 0x000164000c1e1100 */
.L_x_236:
[----:B------:R-:W-:Y:S05]  /*a910*/  BSYNC B1 ;  /* 0x0000000000017941 */ /* 0x000fea0003800000 */
.L_x_235:
[----:B------:R-:W2:Y:S01]  /*a920*/  LDL.LU R2, [R1] ;  /* 0x0000000001027983 */ /* 0x000ea20000300800 */
[----:B-----5:R-:W-:Y:S01]  /*a930*/  LOP3.LUT R0, R0, 0xff, RZ, 0xc0, !PT ;  /* 0x000000ff00007812 */ /* 0x020fe200078ec0ff */
[----:B------:R-:W-:Y:S01]  /*a940*/  BSSY B1, `(.L_x_237) ;  /* 0x000000b000017945 */ /* 0x000fe20003800000 */
[----:B------:R-:W-:Y:S02]  /*a950*/  ISETP.LT.OR P3, PT, R35, 0xc2, !P1 ;  /* 0x000000c22300780c */ /* 0x000fe40004f61670 */
[----:B------:R-:W-:-:S05]  /*a960*/  F2FP.F16.E4M3.UNPACK_B R0, R0 ;  /* 0x00000000ff00723e */ /* 0x000fca00020006ff */
[----:B------:R-:W-:-:S05]  /*a970*/  HADD2.F32 R0, -RZ, R0.H0_H0 ;  /* 0x20000000ff007230 */ /* 0x000fca0000004100 */
[----:B------:R-:W-:-:S04]  /*a980*/  FMUL R0, R0, UR19 ;  /* 0x0000001300007c20 */ /* 0x000fc80008400000 */
[----:B--2---:R-:W-:-:S05]  /*a990*/  FFMA R0, R2, UR20, R0 ;  /* 0x0000001402007c23 */ /* 0x004fca0008000000 */
[----:B0-----:R-:W-:Y:S02]  /*a9a0*/  F2FP.SATFINITE.E4M3.F32.PACK_AB_MERGE_C R3, RZ, R0, RZ ;  /* 0x00000000ff03723e */ /* 0x001fe400048070ff */
[----:B------:R-:W-:-:S03]  /*a9b0*/  PRMT R0, RZ, 0x7610, R0 ;  /* 0x00007610ff007816 */ /* 0x000fc60000000000 */
[----:B------:R0:W-:Y:S01]  /*a9c0*/  @!P4 STG.E.U8 desc[UR16][R26.64+0xc0], R3 ;  /* 0x0000c0031a00c986 */ /* 0x0001e2000c101110 */
[----:B------:R-:W-:Y:S05]  /*a9d0*/  @P3 BRA `(.L_x_238) ;  /* 0x0000000000043947 */ /* 0x000fea0003800000 */
[----:B------:R2:W5:Y:S02]  /*a9e0*/  LDG.E.U8 R0, desc[UR16][R30.64+0xc1] ;  /* 0x0000c1101e007981 */ /* 0x000564000c1e1100 */
.L_x_238:
[----:B------:R-:W-:Y:S05]  /*a9f0*/  BSYNC B1 ;  /* 0x0000000000017941 */ /* 0x000fea0003800000 */
.L_x_237:
[----:B------:R-:W3:Y:S01]  /*aa00*/  LDL.LU R2, [R1+0x4] ;  /* 0x0000040001027983 */ /* 0x000ee20000300800 */
[----:B-----5:R-:W-:Y:S01]  /*aa10*/  LOP3.LUT R0, R0, 0xff, RZ, 0xc0, !PT ;  /* 0x000000ff00007812 */ /* 0x020fe200078ec0ff */
[----:B------:R-:W-:Y:S01]  /*aa20*/  BSSY B1, `(.L_x_239) ;  /* 0x000000b000017945 */ /* 0x000fe20003800000 */
[----:B------:R-:W-:Y:S02]  /*aa30*/  ISETP.LT.OR P4, PT, R35, 0xc9, !P0 ;  /* 0x000000c92300780c */ /* 0x000fe40004781670 */
[----:B------:R-:W-:-:S05]  /*aa40*/  F2FP.F16.E4M3.UNPACK_B R0, R0 ;  /* 0x00000000ff00723e */ /* 0x000fca00020006ff */
[----:B------:R-:W-:-:S05]  /*aa50*/  HADD2.F32 R0, -RZ, R0.H0_H0 ;  /* 0x20000000ff007230 */ /* 0x000fca0000004100 */
[----:B------:R-:W-:-:S04]  /*aa60*/  FMUL R0, R0, UR19 ;  /* 0x0000001300007c20 */ /* 0x000fc80008400000 */
[----:B---3--:R-:W-:-:S05]  /*aa70*/  FFMA R0, R2, UR20, R0 ;  /* 0x0000001402007c23 */ /* 0x008fca0008000000 */
[----:B0-----:R-:W-:Y:S02]  /*aa80*/  F2FP.SATFINITE.E4M3.F32.PACK_AB_MERGE_C R3, RZ, R0, RZ ;  /* 0x00000000ff03723e */ /* 0x001fe400048070ff */
[----:B------:R-:W-:-:S03]  /*aa90*/  PRMT R0, RZ, 0x7610, R0 ;  /* 0x00007610ff007816 */ /* 0x000fc60000000000 */
[----:B------:R0:W-:Y:S01]  /*aaa0*/  @!P3 STG.E.U8 desc[UR16][R26.64+0xc1], R3 ;  /* 0x0000c1031a00b986 */ /* 0x0001e2000c101110 */
[----:B------:R-:W-:Y:S05]  /*aab0*/  @P4 BRA `(.L_x_240) ;  /* 0x0000000000044947 */ /* 0x000fea0003800000 */
[----:B------:R3:W5:Y:S02]  /*aac0*/  LDG.E.U8 R0, desc[UR16][R28.64+0xc8] ;  /* 0x0000c8101c007981 */ /* 0x000764000c1e1100 */
.L_x_240:
[----:B------:R-:W-:Y:S05]  /*aad0*/  BSYNC B1 ;  /* 0x0000000000017941 */ /* 0x000fea0003800000 */
.L_x_239:
[----:B------:R-:W2:Y:S01]  /*aae0*/  LDL.LU R2, [R1+0x8] ;  /* 0x0000080001027983 */ /* 0x000ea20000300800 */
        /* <DEDUP_REMOVED lines=12> */
.L_x_242:
[----:B------:R-:W-:Y:S05]  /*abb0*/  BSYNC B1 ;  /* 0x0000000000017941 */ /* 0x000fea0003800000 */
.L_x_241:
        /* <DEDUP_REMOVED lines=13> */
.L_x_244:
[----:B------:R-:W-:Y:S05]  /*ac90*/  BSYNC B1 ;  /* 0x0000000000017941 */ /* 0x000fea0003800000 */
.L_x_243:
        /* <DEDUP_REMOVED lines=13> */
.L_x_246:
[----:B------:R-:W-:Y:S05]  /*ad70*/  BSYNC B1 ;  /* 0x0000000000017941 */ /* 0x000fea0003800000 */
.L_x_245:
        /* <DEDUP_REMOVED lines=13> */
.L_x_248:
[----:B------:R-:W-:Y:S05]  /*ae50*/  BSYNC B1 ;  /* 0x0000000000017941 */ /* 0x000fea0003800000 */
.L_x_247:
        /* <DEDUP_REMOVED lines=13> */
.L_x_250:
[----:B------:R-:W-:Y:S05]  /*af30*/  BSYNC B1 ;  /* 0x0000000000017941 */ /* 0x000fea0003800000 */
.L_x_249:
        /* <DEDUP_REMOVED lines=13> */
.L_x_252:
[----:B------:R-:W-:Y:S05]  /*b010*/  BSYNC B1 ;  /* 0x0000000000017941 */ /* 0x000fea0003800000 */
.L_x_251:
        /* <DEDUP_REMOVED lines=13> */
.L_x_254:
[----:B------:R-:W-:Y:S05]  /*b0f0*/  BSYNC B1 ;  /* 0x0000000000017941 */ /* 0x000fea0003800000 */
.L_x_253:
        /* <DEDUP_REMOVED lines=13> */
.L_x_256:
[----:B------:R-:W-:Y:S05]  /*b1d0*/  BSYNC B1 ;  /* 0x0000000000017941 */ /* 0x000fea0003800000 */
.L_x_255:
        /* <DEDUP_REMOVED lines=13> */
.L_x_258:
[----:B------:R-:W-:Y:S05]  /*b2b0*/  BSYNC B1 ;  /* 0x0000000000017941 */ /* 0x000fea0003800000 */
.L_x_257:
        /* <DEDUP_REMOVED lines=13> */
.L_x_260:
[----:B------:R-:W-:Y:S05]  /*b390*/  BSYNC B1 ;  /* 0x0000000000017941 */ /* 0x000fea0003800000 */
.L_x_259:
        /* <DEDUP_REMOVED lines=13> */
.L_x_262:
[----:B------:R-:W-:Y:S05]  /*b470*/  BSYNC B1 ;  /* 0x0000000000017941 */ /* 0x000fea0003800000 */
.L_x_261:
        /* <DEDUP_REMOVED lines=13> */
.L_x_264:
[----:B------:R-:W-:Y:S05]  /*b550*/  BSYNC B1 ;  /* 0x0000000000017941 */ /* 0x000fea0003800000 */
.L_x_263:
        /* <DEDUP_REMOVED lines=13> */
.L_x_266:
[----:B------:R-:W-:Y:S05]  /*b630*/  BSYNC B1 ;  /* 0x0000000000017941 */ /* 0x000fea0003800000 */
.L_x_265:
        /* <DEDUP_REMOVED lines=13> */
.L_x_268:
[----:B------:R-:W-:Y:S05]  /*b710*/  BSYNC B1 ;  /* 0x0000000000017941 */ /* 0x000fea0003800000 */
.L_x_267:
        /* <DEDUP_REMOVED lines=13> */
.L_x_270:
[----:B------:R-:W-:Y:S05]  /*b7f0*/  BSYNC B1 ;  /* 0x0000000000017941 */ /* 0x000fea0003800000 */
.L_x_269:
        /* <DEDUP_REMOVED lines=13> */
.L_x_272:
[----:B------:R-:W-:Y:S05]  /*b8d0*/  BSYNC B1 ;  /* 0x0000000000017941 */ /* 0x000fea0003800000 */
.L_x_271:
        /* <DEDUP_REMOVED lines=13> */
.L_x_274:
[----:B------:R-:W-:Y:S05]  /*b9b0*/  BSYNC B1 ;  /* 0x0000000000017941 */ /* 0x000fea0003800000 */
.L_x_273:
        /* <DEDUP_REMOVED lines=13> */
.L_x_276:
[----:B------:R-:W-:Y:S05]  /*ba90*/  BSYNC B1 ;  /* 0x0000000000017941 */ /* 0x000fea0003800000 */
.L_x_275:
        /* <DEDUP_REMOVED lines=13> */
.L_x_278:
[----:B------:R-:W-:Y:S05]  /*bb70*/  BSYNC B1 ;  /* 0x0000000000017941 */ /* 0x000fea0003800000 */
.L_x_277:
        /* <DEDUP_REMOVED lines=13> */
.L_x_280:
[----:B------:R-:W-:Y:S05]  /*bc50*/  BSYNC B1 ;  /* 0x0000000000017941 */ /* 0x000fea0003800000 */
.L_x_279:
        /* <DEDUP_REMOVED lines=13> */
.L_x_282:
[----:B------:R-:W-:Y:S05]  /*bd30*/  BSYNC B1 ;  /* 0x0000000000017941 */ /* 0x000fea0003800000 */
.L_x_281:
        /* <DEDUP_REMOVED lines=13> */
.L_x_284:
[----:B------:R-:W-:Y:S05]  /*be10*/  BSYNC B1 ;  /* 0x0000000000017941 */ /* 0x000fea0003800000 */
.L_x_283:
        /* <DEDUP_REMOVED lines=13> */
.L_x_286:
[----:B------:R-:W-:Y:S05]  /*bef0*/  BSYNC B1 ;  /* 0x0000000000017941 */ /* 0x000fea0003800000 */
.L_x_285:
        /* <DEDUP_REMOVED lines=13> */
.L_x_288:
[----:B------:R-:W-:Y:S05]  /*bfd0*/  BSYNC B1 ;  /* 0x0000000000017941 */ /* 0x000fea0003800000 */
.L_x_287:
        /* <DEDUP_REMOVED lines=13> */
.L_x_290:
[----:B------:R-:W-:Y:S05]  /*c0b0*/  BSYNC B1 ;  /* 0x0000000000017941 */ /* 0x000fea0003800000 */
.L_x_289:
        /* <DEDUP_REMOVED lines=13> */
.L_x_292:
[----:B------:R-:W-:Y:S05]  /*c190*/  BSYNC B1 ;  /* 0x0000000000017941 */ /* 0x000fea0003800000 */
.L_x_291:
        /* <DEDUP_REMOVED lines=13> */
.L_x_294:
[----:B------:R-:W-:Y:S05]  /*c270*/  BSYNC B1 ;  /* 0x0000000000017941 */ /* 0x000fea0003800000 */
.L_x_293:
[----:B------:R-:W-:Y:S05]  /*c280*/  @P1 BRA `(.L_x_295) ;  /* 0x0000002000a41947 */ /* 0x000fea0003800000 */
[----:B------:R-:W2:Y:S01]  /*c290*/  LDL.LU R2, [R1+0x74] ;  /* 0x0000740001027983 */ /* 0x000ea20000300800 */
[----:B-----5:R-:W-:-:S04]  /*c2a0*/  LOP3.LUT R0, R0, 0xff, RZ, 0xc0, !PT ;  /* 0x000000ff00007812 */ /* 0x020fc800078ec0ff */
[----:B------:R-:W-:-:S05]  /*c2b0*/  F2FP.F16.E4M3.UNPACK_B R0, R0 ;  /* 0x00000000ff00723e */ /* 0x000fca00020006ff */
[----:B------:R-:W-:-:S05]  /*c2c0*/  HADD2.F32 R0, -RZ, R0.H0_H0 ;  /* 0x20000000ff007230 */ /* 0x000fca0000004100 */
[----:B------:R-:W-:-:S04]  /*c2d0*/  FMUL R0, R0, UR19 ;  /* 0x0000001300007c20 */ /* 0x000fc80008400000 */
[----:B--2---:R-:W-:-:S05]  /*c2e0*/  FFMA R0, R2, UR20, R0 ;  /* 0x0000001402007c23 */ /* 0x004fca0008000000 */
[----:B0-----:R-:W-:-:S05]  /*c2f0*/  F2FP.SATFINITE.E4M3.F32.PACK_AB_MERGE_C R3, RZ, R0, RZ ;  /* 0x00000000ff03723e */ /* 0x001fca00048070ff */
[----:B------:R0:W-:Y:S01]  /*c300*/  STG.E.U8 desc[UR16][R26.64+0xf9], R3 ;  /* 0x0000f9031a007986 */ /* 0x0001e2000c101110 */
[----:B------:R-:W-:Y:S05]  /*c310*/  BRA `(.L_x_295) ;  /* 0x0000002000807947 */ /* 0x000fea0003800000 */
.L_x_38:
[----:B------:R-:W-:Y:S01]  /*c320*/  ISETP.GE.AND P1, PT, R38, 0x1, PT ;  /* 0x000000012600780c */ /* 0x000fe20003f26270 */
[----:B------:R-:W-:Y:S01]  /*c330*/  FMUL R226, R226, UR20 ;  /* 0x00000014e2e27c20 */ /* 0x000fe20008400000 */
[----:B------:R-:W2:Y:S01]  /*c340*/  LDL.LU R227, [R1+0x10] ;  /* 0x0000100001e37983 */ /* 0x000ea20000300800 */
[----:B------:R-:W-:Y:S01]  /*c350*/  ISETP.GE.AND P0, PT, R38, 0x9, PT ;  /* 0x000000092600780c */ /* 0x000fe20003f06270 */
[----:B------:R-:W-:Y:S01]  /*c360*/  FMUL R225, R225, UR20 ;  /* 0x00000014e1e17c20 */ /* 0x000fe20008400000 */
[C---:B------:R-:W-:Y:S02]  /*c370*/  ISETP.LT.OR P4, PT, R35.reuse, 0x1, !P1 ;  /* 0x000000012300780c */ /* 0x040fe40004f81670 */
[C---:B------:R-:W-:Y:S02]  /*c380*/  ISETP.LT.OR P5, PT, R35.reuse, 0x2, !P1 ;  /* 0x000000022300780c */ /* 0x040fe40004fa1670 */
[----:B------:R-:W-:Y:S02]  /*c390*/  F2FP.SATFINITE.E4M3.F32.PACK_AB_MERGE_C R29, RZ, R226, RZ ;  /* 0x000000e2ff1d723e */ /* 0x000fe400048070ff */
[C---:B------:R-:W-:Y:S01]  /*c3a0*/  ISETP.LT.OR P3, PT, R35.reuse, 0x1, !P0 ;  /* 0x000000012300780c */ /* 0x040fe20004761670 */
[----:B------:R-:W-:Y:S01]  /*c3b0*/  FMUL R224, R224, UR20 ;  /* 0x00000014e0e07c20 */ /* 0x000fe20008400000 */
[----:B------:R-:W-:Y:S01]  /*c3c0*/  ISETP.LT.OR P6, PT, R35, 0xa, !P1 ;  /* 0x0000000a2300780c */ /* 0x000fe20004fc1670 */
[----:B------:R-:W-:Y:S01]  /*c3d0*/  FMUL R223, R223, UR20 ;  /* 0x00000014dfdf7c20 */ /* 0x000fe20008400000 */
[----:B------:R-:W-:Y:S01]  /*c3e0*/  F2FP.SATFINITE.E4M3.F32.PACK_AB_MERGE_C R225, RZ, R225, RZ ;  /* 0x000000e1ffe1723e */ /* 0x000fe200048070ff */
[----:B------:R-:W-:Y:S01]  /*c3f0*/  FMUL R221, R221, UR20 ;  /* 0x00000014dddd7c20 */ /* 0x000fe20008400000 */
[----:B------:R-:W-:Y:S01]  /*c400*/  FMUL R222, R222, UR20 ;  /* 0x00000014dede7c20 */ /* 0x000fe20008400000 */
[----:B------:R0:W-:Y:S01]  /*c410*/  @!P4 STG.E.U8 desc[UR16][R24.64], R29 ;  /* 0x0000001d1800c986 */ /* 0x0001e2000c101110 */
[----:B------:R-:W-:-:S02]  /*c420*/  ISETP.LT.OR P4, PT, R35, 0x2, !P0 ;  /* 0x000000022300780c */ /* 0x000fc40004781670 */
[----:B------:R-:W-:Y:S01]  /*c430*/  F2FP.SATFINITE.E4M3.F32.PACK_AB_MERGE_C R31, RZ, R224, RZ ;  /* 0x000000e0ff1f723e */ /* 0x000fe200048070ff */
[----:B------:R3:W-:Y:S01]  /*c440*/  @!P5 STG.E.U8 desc[UR16][R24.64+0x1], R225 ;  /* 0x000001e11800d986 */ /* 0x0007e2000c101110 */
[C---:B------:R-:W-:Y:S02]  /*c450*/  ISETP.LT.OR P5, PT, R35.reuse, 0x9, !P1 ;  /* 0x000000092300780c */ /* 0x040fe40004fa1670 */
[----:B------:R-:W-:Y:S01]  /*c460*/  F2FP.SATFINITE.E4M3.F32.PACK_AB_MERGE_C R223, RZ, R223, RZ ;  /* 0x000000dfffdf723e */ /* 0x000fe200048070ff */
[----:B------:R-:W-:Y:S01]  /*c470*/  FMUL R220, R220, UR20 ;  /* 0x00000014dcdc7c20 */ /* 0x000fe20008400000 */
[----:B------:R-:W-:Y:S01]  /*c480*/  F2FP.SATFINITE.E4M3.F32.PACK_AB_MERGE_C R221, RZ, R221, RZ ;  /* 0x000000ddffdd723e */ /* 0x000fe200048070ff */
[----:B------:R-:W-:Y:S01]  /*c490*/  @!P3 STG.E.U8 desc[UR16][R26.64], R31 ;  /* 0x0000001f1a00b986 */ /* 0x000fe2000c101110 */
[----:B------:R-:W-:-:S03]  /*c4a0*/  ISETP.LT.OR P3, PT, R35, 0x9, !P0 ;  /* 0x000000092300780c */ /* 0x000fc60004761670 */
[----:B------:R-:W-:Y:S01]  /*c4b0*/  @!P4 STG.E.U8 desc[UR16][R26.64+0x1], R223 ;  /* 0x000001df1a00c986 */ /* 0x000fe2000c101110 */
[----:B------:R-:W-:-:S03]  /*c4c0*/  ISETP.LT.OR P4, PT, R35, 0xa, !P0 ;  /* 0x0000000a2300780c */ /* 0x000fc60004781670 */
[----:B------:R-:W-:Y:S01]  /*c4d0*/  @!P6 STG.E.U8 desc[UR16][R24.64+0x9], R221 ;  /* 0x000009dd1800e986 */ /* 0x000fe2000c101110 */
[----:B------:R-:W-:Y:S01]  /*c4e0*/  ISETP.LT.OR P6, PT, R35, 0x12, !P1 ;  /* 0x000000122300780c */ /* 0x000fe20004fc1670 */
[----:B------:R-:W-:Y:S01]  /*c4f0*/  FMUL R219, R219, UR20 ;  /* 0x00000014dbdb7c20 */ /* 0x000fe20008400000 */
[----:B0-----:R-:W-:Y:S01]  /*c500*/  F2FP.SATFINITE.E4M3.F32.PACK_AB_MERGE_C R29, RZ, R222, RZ ;  /* 0x000000deff1d723e */ /* 0x001fe200048070ff */
[----:B------:R-:W-:Y:S01]  /*c510*/  FMUL R217, R217, UR20 ;  /* 0x00000014d9d97c20 */ /* 0x000fe20008400000 */
[----:B------:R-:W4:Y:S01]  /*c520*/  LDL.LU R226, [R1+0xc] ;  /* 0x00000c0001e27983 */ /* 0x000f220000300800 */
[----:B------:R-:W-:Y:S02]  /*c530*/  F2FP.SATFINITE.E4M3.F32.PACK_AB_MERGE_C R33, RZ, R220, RZ ;  /* 0x000000dcff21723e */ /* 0x000fe400048070ff */
[----:B------:R-:W-:Y:S01]  /*c540*/  F2FP.SATFINITE.E4M3.F32.PACK_AB_MERGE_C R219, RZ, R219, RZ ;  /* 0x000000dbffdb723e */ /* 0x000fe200048070ff */
[----:B------:R0:W-:Y:S01]  /*c550*/  @!P5 STG.E.U8 desc[UR16][R24.64+0x8], R29 ;  /* 0x0000081d1800d986 */ /* 0x0001e2000c101110 */
[----:B------:R-:W-:-:S02]  /*c560*/  ISETP.LT.OR P5, PT, R35, 0x11, !P1 ;  /* 0x000000112300780c */ /* 0x000fc40004fa1670 */
[----:B------:R-:W-:Y:S01]  /*c570*/  F2FP.SATFINITE.E4M3.F32.PACK_AB_MERGE_C R217, RZ, R217, RZ ;  /* 0x000000d9ffd9723e */ /* 0x000fe200048070ff */
[----:B---3--:R-:W3:Y:S01]  /*c580*/  LDL.LU R225, [R1+0x8] ;  /* 0x0000080001e17983 */ /* 0x008ee20000300800 */
[----:B------:R-:W-:-:S03]  /*c590*/  FMUL R218, R218, UR20 ;  /* 0x00000014dada7c20 */ /* 0x000fc60008400000 */
[----:B------:R-:W4:Y:S04]  /*c5a0*/  LDL.LU R224, [R1+0x4] ;  /* 0x0000040001e07983 */ /* 0x000f280000300800 */
[----:B------:R-:W3:Y:S01]  /*c5b0*/  LDL.LU R222, [R1] ;  /* 0x0000000001de7983 */ /* 0x000ee20000300800 */
[----:B0-----:R-:W-:Y:S01]  /*c5c0*/  F2FP.SATFINITE.E4M3.F32.PACK_AB_MERGE_C R29, RZ, R218, RZ ;  /* 0x000000daff1d723e */ /* 0x001fe200048070ff */
[----:B------:R-:W-:Y:S01]  /*c5d0*/  FMUL R216, R216, UR20 ;  /* 0x00000014d8d87c20 */ /* 0x000fe20008400000 */
[----:B------:R-:W-:Y:S01]  /*c5e0*/  FMUL R215, R215, UR20 ;  /* 0x00000014d7d77c20 */ /* 0x000fe20008400000 */
[----:B------:R0:W-:Y:S01]  /*c5f0*/  @!P3 STG.E.U8 desc[UR16][R26.64+0x8], R33 ;  /* 0x000008211a00b986 */ /* 0x0001e2000c101110 */
[----:B------:R-:W-:Y:S01]  /*c600*/  ISETP.LT.OR P3, PT, R35, 0x11, !P0 ;  /* 0x000000112300780c */ /* 0x000fe20004761670 */
[----:B------:R-:W-:Y:S01]  /*c610*/  FMUL R213, R213, UR20 ;  /* 0x00000014d5d57c20 */ /* 0x000fe20008400000 */
[----:B------:R-:W-:Y:S01]  /*c620*/  F2FP.SATFINITE.E4M3.F32.PACK_AB_MERGE_C R31, RZ, R216, RZ ;  /* 0x000000d8ff1f723e */ /* 0x000fe200048070ff */
[----:B------:R-:W-:Y:S01]  /*c630*/  @!P4 STG.E.U8 desc[UR16][R26.64+0x9], R219 ;  /* 0x000009db1a00c986 */ /* 0x000fe2000c101110 */
[C---:B------:R-:W-:Y:S01]  /*c640*/  ISETP.LT.OR P4, PT, R35.reuse, 0x12, !P0 ;  /* 0x000000122300780c */ /* 0x040fe20004781670 */
[----:B------:R-:W-:Y:S01]  /*c650*/  FMUL R214, R214, UR20 ;  /* 0x00000014d6d67c20 */ /* 0x000fe20008400000 */
[----:B------:R-:W-:Y:S01]  /*c660*/  F2FP.SATFINITE.E4M3.F32.PACK_AB_MERGE_C R215, RZ, R215, RZ ;  /* 0x000000d7ffd7723e */ /* 0x000fe200048070ff */
[----:B------:R-:W-:Y:S01]  /*c670*/  @!P6 STG.E.U8 desc[UR16][R24.64+0x11], R217 ;  /* 0x000011d91800e986 */ /* 0x000fe2000c101110 */
[C---:B------:R-:W-:Y:S01]  /*c680*/  ISETP.LT.OR P6, PT, R35.reuse, 0x1a, !P1 ;  /* 0x0000001a2300780c */ /* 0x040fe20004fc1670 */
[----:B------:R-:W-:Y:S01]  /*c690*/  FMUL R212, R212, UR20 ;  /* 0x00000014d4d47c20 */ /* 0x000fe20008400000 */
[----:B------:R-:W-:Y:S01]  /*c6a0*/  F2FP.SATFINITE.E4M3.F32.PACK_AB_MERGE_C R213, RZ, R213, RZ ;  /* 0x000000d5ffd5723e */ /* 0x000fe200048070ff */
[----:B------:R1:W-:Y:S01]  /*c6b0*/  @!P5 STG.E.U8 desc[UR16][R24.64+0x10], R29 ;  /* 0x0000101d1800d986 */ /* 0x0003e2000c101110 */
[----:B------:R-:W-:Y:S01]  /*c6c0*/  ISETP.LT.OR P5, PT, R35, 0x19, !P1 ;  /* 0x000000192300780c */ /* 0x000fe20004fa1670 */
[----:B------:R-:W-:Y:S01]  /*c6d0*/  FMUL R211, R211, UR20 ;  /* 0x00000014d3d37c20 */ /* 0x000fe20008400000 */
[----:B------:R-:W-:Y:S01]  /*c6e0*/  FMUL R209, R209, UR20 ;  /* 0x00000014d1d17c20 */ /* 0x000fe20008400000 */
[----:B------:R1:W-:Y:S01]  /*c6f0*/  @!P3 STG.E.U8 desc[UR16][R26.64+0x10], R31 ;  /* 0x0000101f1a00b986 */ /* 0x0003e2000c101110 */
[C---:B------:R-:W-:Y:S01]  /*c700*/  ISETP.LT.OR P3, PT, R35.reuse, 0x19, !P0 ;  /* 0x000000192300780c */ /* 0x040fe20004761670 */
[----:B------:R-:W-:Y:S01]  /*c710*/  FMUL R210, R210, UR20 ;  /* 0x00000014d2d27c20 */ /* 0x000fe20008400000 */
[----:B0-----:R-:W-:Y:S01]  /*c720*/  F2FP.SATFINITE.E4M3.F32.PACK_AB_MERGE_C R33, RZ, R212, RZ ;  /* 0x000000d4ff21723e */ /* 0x001fe200048070ff */
[----:B------:R-:W-:Y:S01]  /*c730*/  @!P4 STG.E.U8 desc[UR16][R26.64+0x11], R215 ;  /* 0x000011d71a00c986 */ /* 0x000fe2000c101110 */
[C---:B------:R-:W-:Y:S01]  /*c740*/  ISETP.LT.OR P4, PT, R35.reuse, 0x1a, !P0 ;  /* 0x0000001a2300780c */ /* 0x040fe20004781670 */
[----:B------:R-:W-:Y:S01]  /*c750*/  FMUL R208, R208, UR20 ;  /* 0x00000014d0d07c20 */ /* 0x000fe20008400000 */
[----:B------:R-:W-:Y:S01]  /*c760*/  F2FP.SATFINITE.E4M3.F32.PACK_AB_MERGE_C R211, RZ, R211, RZ ;  /* 0x000000d3ffd3723e */ /* 0x000fe200048070ff */
[----:B------:R-:W-:Y:S01]  /*c770*/  @!P6 STG.E.U8 desc[UR16][R24.64+0x19], R213 ;  /* 0x000019d51800e986 */ /* 0x000fe2000c101110 */
[----:B------:R-:W-:Y:S01]  /*c780*/  ISETP.LT.OR P6, PT, R35, 0x22, !P1 ;  /* 0x000000222300780c */ /* 0x000fe20004fc1670 */
[----:B------:R-:W-:Y:S01]  /*c790*/  FMUL R207, R207, UR20 ;  /* 0x00000014cfcf7c20 */ /* 0x000fe20008400000 */
[----:B-1----:R-:W-:Y:S01]  /*c7a0*/  F2FP.SATFINITE.E4M3.F32.PACK_AB_MERGE_C R29, RZ, R214, RZ ;  /* 0x000000d6ff1d723e */ /* 0x002fe200048070ff */
[----:B------:R-:W-:Y:S01]  /*c7b0*/  FMUL R205, R205, UR20 ;  /* 0x00000014cdcd7c20 */ /* 0x000fe20008400000 */
[----:B------:R-:W-:Y:S01]  /*c7c0*/  F2FP.SATFINITE.E4M3.F32.PACK_AB_MERGE_C R209, RZ, R209, RZ ;  /* 0x000000d1ffd1723e */ /* 0x000fe200048070ff */
[----:B------:R-:W-:Y:S01]  /*c7d0*/  FMUL R206, R206, UR20 ;  /* 0x00000014cece7c20 */ /* 0x000fe20008400000 */
[----:B------:R-:W-:Y:S01]  /*c7e0*/  F2FP.SATFINITE.E4M3.F32.PACK_AB_MERGE_C R31, RZ, R208, RZ ;  /* 0x000000d0ff1f723e */ /* 0x000fe200048070ff */
[----:B------:R0:W-:Y:S01]  /*c7f0*/  @!P5 STG.E.U8 desc[UR16][R24.64+0x18], R29 ;  /* 0x0000181d1800d986 */ /* 0x0001e2000c101110 */
[C---:B------:R-:W-:Y:S01]  /*c800*/  ISETP.LT.OR P5, PT, R35.reuse, 0x21, !P1 ;  /* 0x000000212300780c */ /* 0x040fe20004fa1670 */
[----:B------:R-:W-:Y:S01]  /*c810*/  FMUL R204, R204, UR20 ;  /* 0x00000014cccc7c20 */ /* 0x000fe20008400000 */
[----:B------:R-:W-:Y:S01]  /*c820*/  F2FP.SATFINITE.E4M3.F32.PACK_AB_MERGE_C R207, RZ, R207, RZ ;  /* 0x000000cfffcf723e */ /* 0x000fe200048070ff */
[----:B------:R1:W-:Y:S01]  /*c830*/  @!P3 STG.E.U8 desc[UR16][R26.64+0x18], R33 ;  /* 0x000018211a00b986 */ /* 0x0003e2000c101110 */
[----:B------:R-:W-:Y:S01]  /*c840*/  ISETP.LT.OR P3, PT, R35, 0x21, !P0 ;  /* 0x000000212300780c */ /* 0x000fe20004761670 */
[----:B------:R-:W-:Y:S01]  /*c850*/  FMUL R203, R203, UR20 ;  /* 0x00000014cbcb7c20 */ /* 0x000fe20008400000 */
[----:B------:R-:W-:Y:S01]  /*c860*/  F2FP.SATFINITE.E4M3.F32.PACK_AB_MERGE_C R205, RZ, R205, RZ ;  /* 0x000000cdffcd723e */ /* 0x000fe200048070ff */
[----:B------:R-:W-:Y:S01]  /*c870*/  @!P4 STG.E.U8 desc[UR16][R26.64+0x19], R211 ;  /* 0x000019d31a00c986 */ /* 0x000fe2000c101110 */
[----:B------:R-:W-:Y:S01]  /*c880*/  ISETP.LT.OR P4, PT, R35, 0x22, !P0 ;  /* 0x000000222300780c */ /* 0x000fe20004781670 */
[----:B------:R-:W-:Y:S01]  /*c890*/  FMUL R201, R201, UR20 ;  /* 0x00000014c9c97c20 */ /* 0x000fe20008400000 */
[----:B------:R-:W-:Y:S01]  /*c8a0*/  F2FP.SATFINITE.E4M3.F32.PACK_AB_MERGE_C R203, RZ, R203, RZ ;  /* 0x000000cbffcb723e */ /* 0x000fe200048070ff */
[----:B------:R-:W-:Y:S01]  /*c8b0*/  @!P6 STG.E.U8 desc[UR16][R24.64+0x21], R209 ;  /* 0x000021d11800e986 */ /* 0x000fe2000c101110 */
[----:B------:R-:W-:Y:S01]  /*c8c0*/  ISETP.LT.OR P6, PT, R35, 0x2a, !P1 ;  /* 0x0000002a2300780c */ /* 0x000fe20004fc1670 */
[----:B------:R-:W-:Y:S01]  /*c8d0*/  FMUL R202, R202, UR20 ;  /* 0x00000014caca7c20 */ /* 0x000fe20008400000 */
[----:B0-----:R-:W-:Y:S01]  /*c8e0*/  F2FP.SATFINITE.E4M3.F32.PACK_AB_MERGE_C R29, RZ, R210, RZ ;  /* 0x000000d2ff1d723e */ /* 0x001fe200048070ff */
[----:B------:R-:W-:Y:S01]  /*c8f0*/  FMUL R200, R200, UR20 ;  /* 0x00000014c8c87c20 */ /* 0x000fe20008400000 */
[----:B-1----:R-:W-:Y:S01]  /*c900*/  F2FP.SATFINITE.E4M3.F32.PACK_AB_MERGE_C R33, RZ, R204, RZ ;  /* 0x000000ccff21723e */ /* 0x002fe200048070ff */
[----:B------:R-:W-:Y:S01]  /*c910*/  FMUL R199, R199, UR20 ;  /* 0x00000014c7c77c20 */ /* 0x000fe20008400000 */
[----:B------:R-:W-:Y:S01]  /*c920*/  F2FP.SATFINITE.E4M3.F32.PACK_AB_MERGE_C R201, RZ, R201, RZ ;  /* 0x000000c9ffc9723e */ /* 0x000fe200048070ff */
[----:B------:R0:W-:Y:S01]  /*c930*/  @!P5 STG.E.U8 desc[UR16][R24.64+0x20], R29 ;  /* 0x0000201d1800d986 */ /* 0x0001e2000c101110 */
[----:B------:R-:W-:Y:S01]  /*c940*/  ISETP.LT.OR P5, PT, R35, 0x29, !P1 ;  /* 0x000000292300780c */ /* 0x000fe20004fa1670 */
[----:B------:R-:W-:Y:S01]  /*c950*/  FMUL R197, R197, UR20 ;  /* 0x00000014c5c57c20 */ /* 0x000fe20008400000 */
[----:B------:R-:W-:Y:S01]  /*c960*/  F2FP.SATFINITE.E4M3.F32.PACK_AB_MERGE_C R199, RZ, R199, RZ ;  /* 0x000000c7ffc7723e */ /* 0x000fe200048070ff */
[----:B------:R1:W-:Y:S01]  /*c970*/  @!P3 STG.E.U8 desc[UR16][R26.64+0x20], R31 ;  /* 0x0000201f1a00b986 */ /* 0x0003e2000c101110 */
[C---:B------:R-:W-:Y:S01]  /*c980*/  ISETP.LT.OR P3, PT, R35.reuse, 0x29, !P0 ;  /* 0x000000292300780c */ /* 0x040fe20004761670 */
[----:B------:R-:W-:Y:S01]  /*c990*/  FMUL R198, R198, UR20 ;  /* 0x00000014c6c67c20 */ /* 0x000fe20008400000 */
[----:B------:R-:W-:Y:S01]  /*c9a0*/  F2FP.SATFINITE.E4M3.F32.PACK_AB_MERGE_C R197, RZ, R197, RZ ;  /* 0x000000c5ffc5723e */ /* 0x000fe200048070ff */
[----:B------:R-:W-:Y:S01]  /*c9b0*/  @!P4 STG.E.U8 desc[UR16][R26.64+0x21], R207 ;  /* 0x000021cf1a00c986 */ /* 0x000fe2000c101110 */
[----:B------:R-:W-:Y:S01]  /*c9c0*/  ISETP.LT.OR P4, PT, R35, 0x2a, !P0 ;  /* 0x0000002a2300780c */ /* 0x000fe20004781670 */
[----:B------:R-:W-:Y:S01]  /*c9d0*/  FMUL R196, R196, UR20 ;  /* 0x00000014c4c47c20 */ /* 0x000fe20008400000 */
[----:B------:R-:W-:Y:S01]  /*c9e0*/  FMUL R195, R195, UR20 ;  /* 0x00000014c3c37c20 */ /* 0x000fe20008400000 */
        /* <DEDUP_REMOVED lines=27> */
[----:B------:R-:W-:Y:S01]  /*cba0*/  FMUL R186, R186, UR20 ;  /* 0x00000014baba7c20 */ /* 0x000fe20008400000 */
        /* <DEDUP_REMOVED lines=156> */
[----:B-----5:R-:W-:Y:S01]  /*d570*/  FMUL R0, R0, UR20 ;  /* 0x0000001400007c20 */ /* 0x020fe20008400000 */
[----:B-1----:R-:W-:Y:S01]  /*d580*/  F2FP.SATFINITE.E4M3.F32.PACK_AB_MERGE_C R33, RZ, R164, RZ ;  /* 0x000000a4ff21723e */ /* 0x002fe200048070ff */
        /* <DEDUP_REMOVED lines=9> */
[----:B------:R-:W-:Y:S01]  /*d620*/  FMUL R4, R4, UR20 ;  /* 0x0000001404047c20 */ /* 0x000fe20008400000 */
[----:B------:R-:W-:Y:S01]  /*d630*/  @!P4 STG.E.U8 desc[UR16][R26.64+0x71], R167 ;  /* 0x000071a71a00c986 */ /* 0x000fe2000c101110 */
[----:B------:R-:W-:-:S03]  /*d640*/  ISETP.LT.OR P4, PT, R35, 0x7a, !P0 ;  /* 0x0000007a2300780c */ /* 0x000fc60004781670 */
[----:B------:R-:W-:Y:S01]  /*d650*/  @!P6 STG.E.U8 desc[UR16][R24.64+0x79], R165 ;  /* 0x000079a51800e986 */ /* 0x000fe2000c101110 */
[----:B------:R-:W-:Y:S02]  /*d660*/  ISETP.LT.OR P6, PT, R35, 0x82, !P1 ;  /* 0x000000822300780c */ /* 0x000fe40004fc1670 */
[----:B0-----:R-:W-:Y:S01]  /*d670*/  F2FP.SATFINITE.E4M3.F32.PACK_AB_MERGE_C R29, RZ, R166, RZ ;  /* 0x000000a6ff1d723e */ /* 0x001fe200048070ff */
[----:B------:R-:W4:Y:S01]  /*d680*/  LDL.LU R220, [R1+0x14] ;  /* 0x0000140001dc7983 */ /* 0x000f220000300800 */
[----:B-1----:R-:W-:-:S03]  /*d690*/  F2FP.SATFINITE.E4M3.F32.PACK_AB_MERGE_C R31, RZ, R160, RZ ;  /* 0x000000a0ff1f723e */ /* 0x002fc600048070ff */
[----:B------:R0:W-:Y:S01]  /*d6a0*/  @!P5 STG.E.U8 desc[UR16][R24.64+0x78], R29 ;  /* 0x0000781d1800d986 */ /* 0x0001e2000c101110 */
[----:B------:R-:W-:-:S03]  /*d6b0*/  ISETP.LT.OR P5, PT, R35, 0x81, !P1 ;  /* 0x000000812300780c */ /* 0x000fc60004fa1670 */
[----:B------:R1:W-:Y:S01]  /*d6c0*/  @!P3 STG.E.U8 desc[UR16][R26.64+0x78], R33 ;  /* 0x000078211a00b986 */ /* 0x0003e2000c101110 */
[----:B------:R-:W-:-:S03]  /*d6d0*/  ISETP.LT.OR P3, PT, R35, 0x81, !P0 ;  /* 0x000000812300780c */ /* 0x000fc60004761670 */
        /* <DEDUP_REMOVED lines=26> */
[----:B0-----:R-:W-:Y:S02]  /*d880*/  F2FP.SATFINITE.E4M3.F32.PACK_AB_MERGE_C R29, RZ, R154, RZ ;  /* 0x0000009aff1d723e */ /* 0x001fe400048070ff */
[----:B-1----:R-:W-:-:S03]  /*d890*/  F2FP.SATFINITE.E4M3.F32.PACK_AB_MERGE_C R33, RZ, R20, RZ ;  /* 0x00000014ff21723e */ /* 0x002fc600048070ff */
[----:B------:R0:W-:Y:S01]  /*d8a0*/  @!P5 STG.E.U8 desc[UR16][R24.64+0x90], R29 ;  /* 0x0000901d1800d986 */ /* 0x0001e2000c101110 */
[----:B------:R-:W-:-:S03]  /*d8b0*/  ISETP.LT.OR P5, PT, R35, 0x99, !P1 ;  /* 0x000000992300780c */ /* 0x000fc60004fa1670 */
[----:B------:R-:W-:Y:S01]  /*d8c0*/  @!P3 STG.E.U8 desc[UR16][R26.64+0x90], R31 ;  /* 0x0000901f1a00b986 */ /* 0x000fe2000c101110 */
[----:B------:R-:W-:-:S03]  /*d8d0*/  ISETP.LT.OR P3, PT, R35, 0x99, !P0 ;  /* 0x000000992300780c */ /* 0x000fc60004761670 */
[----:B------:R1:W-:Y:S01]  /*d8e0*/  @!P4 STG.E.U8 desc[UR16][R26.64+0x91], R23 ;  /* 0x000091171a00c986 */ /* 0x0003e2000c101110 */
[----:B------:R-:W-:-:S03]  /*d8f0*/  ISETP.LT.OR P4, PT, R35, 0x9a, !P0 ;  /* 0x0000009a2300780c */ /* 0x000fc60004781670 */
[----:B------:R2:W-:Y:S01]  /*d900*/  @!P6 STG.E.U8 desc[UR16][R24.64+0x99], R21 ;  /* 0x000099151800e986 */ /* 0x0005e2000c101110 */
[----:B------:R-:W-:Y:S02]  /*d910*/  ISETP.LT.OR P6, PT, R35, 0xa2, !P1 ;  /* 0x000000a22300780c */ /* 0x000fe40004fc1670 */
[----:B0-----:R-:W-:-:S05]  /*d920*/  F2FP.SATFINITE.E4M3.F32.PACK_AB_MERGE_C R29, RZ, R22, RZ ;  /* 0x00000016ff1d723e */ /* 0x001fca00048070ff */
[----:B------:R-:W-:Y:S01]  /*d930*/  @!P5 STG.E.U8 desc[UR16][R24.64+0x98], R29 ;  /* 0x0000981d1800d986 */ /* 0x000fe2000c101110 */
[C---:B------:R-:W-:Y:S02]  /*d940*/  ISETP.LT.OR P5, PT, R35.reuse, 0xa1, !P1 ;  /* 0x000000a12300780c */ /* 0x040fe40004fa1670 */
[----:B-1----:R-:W-:Y:S01]  /*d950*/  F2FP.SATFINITE.E4M3.F32.PACK_AB_MERGE_C R23, RZ, R18, RZ ;  /* 0x00000012ff17723e */ /* 0x002fe200048070ff */
[----:B------:R-:W-:Y:S01]  /*d960*/  @!P3 STG.E.U8 desc[UR16][R26.64+0x98], R33 ;  /* 0x000098211a00b986 */ /* 0x000fe2000c101110 */
[C---:B------:R-:W-:Y:S02]  /*d970*/  ISETP.LT.OR P3, PT, R35.reuse, 0xa1, !P0 ;  /* 0x000000a12300780c */ /* 0x040fe40004761670 */
[----:B--2---:R-:W-:Y:S01]  /*d980*/  F2FP.SATFINITE.E4M3.F32.PACK_AB_MERGE_C R21, RZ, R16, RZ ;  /* 0x00000010ff15723e */ /* 0x004fe200048070ff */
[----:B------:R0:W-:Y:S01]  /*d990*/  @!P4 STG.E.U8 desc[UR16][R26.64+0x99], R19 ;  /* 0x000099131a00c986 */ /* 0x0001e2000c101110 */
[----:B------:R-:W-:-:S03]  /*d9a0*/  ISETP.LT.OR P4, PT, R35, 0xa2, !P0 ;  /* 0x000000a22300780c */ /* 0x000fc60004781670 */
[----:B------:R1:W-:Y:S01]  /*d9b0*/  @!P6 STG.E.U8 desc[UR16][R24.64+0xa1], R17 ;  /* 0x0000a1111800e986 */ /* 0x0003e2000c101110 */
[----:B------:R-:W-:-:S03]  /*d9c0*/  ISETP.LT.OR P6, PT, R35, 0xaa, !P1 ;  /* 0x000000aa2300780c */ /* 0x000fc60004fc1670 */
[----:B------:R-:W-:Y:S01]  /*d9d0*/  @!P5 STG.E.U8 desc[UR16][R24.64+0xa0], R23 ;  /* 0x0000a0171800d986 */ /* 0x000fe2000c101110 */
[----:B------:R-:W-:-:S03]  /*d9e0*/  ISETP.LT.OR P5, PT, R35, 0xa9, !P1 ;  /* 0x000000a92300780c */ /* 0x000fc60004fa1670 */
[----:B------:R-:W-:Y:S01]  /*d9f0*/  @!P3 STG.E.U8 desc[UR16][R26.64+0xa0], R21 ;  /* 0x0000a0151a00b986 */ /* 0x000fe2000c101110 */
[C---:B------:R-:W-:Y:S02]  /*da00*/  ISETP.LT.OR P3, PT, R35.reuse, 0xa9, !P0 ;  /* 0x000000a92300780c */ /* 0x040fe40004761670 */
[----:B0-----:R-:W-:Y:S01]  /*da10*/  F2FP.SATFINITE.E4M3.F32.PACK_AB_MERGE_C R19, RZ, R14, RZ ;  /* 0x0000000eff13723e */ /* 0x001fe200048070ff */
[----:B------:R0:W-:Y:S01]  /*da20*/  @!P4 STG.E.U8 desc[UR16][R26.64+0xa1], R15 ;  /* 0x0000a10f1a00c986 */ /* 0x0001e2000c101110 */
[C---:B------:R-:W-:Y:S02]  /*da30*/  ISETP.LT.OR P4, PT, R35.reuse, 0xaa, !P0 ;  /* 0x000000aa2300780c */ /* 0x040fe40004781670 */
[----:B-1----:R-:W-:Y:S01]  /*da40*/  F2FP.SATFINITE.E4M3.F32.PACK_AB_MERGE_C R17, RZ, R12, RZ ;  /* 0x0000000cff11723e */ /* 0x002fe200048070ff */
        /* <DEDUP_REMOVED lines=15> */
[----:B0-----:R-:W-:Y:S02]  /*db40*/  F2FP.SATFINITE.E4M3.F32.PACK_AB_MERGE_C R11, RZ, R6, RZ ;  /* 0x00000006ff0b723e */ /* 0x001fe400048070ff */
[C---:B------:R-:W-:Y:S01]  /*db50*/  ISETP.LT.OR P3, PT, R35.reuse, 0xb9, !P0 ;  /* 0x000000b92300780c */ /* 0x040fe20004761670 */
[----:B------:R0:W-:Y:S01]  /*db60*/  @!P4 STG.E.U8 desc[UR16][R26.64+0xb1], R7 ;  /* 0x0000b1071a00c986 */ /* 0x0001e2000c101110 */
[----:B-1----:R-:W-:Y:S02]  /*db70*/  F2FP.SATFINITE.E4M3.F32.PACK_AB_MERGE_C R9, RZ, R4, RZ ;  /* 0x00000004ff09723e */ /* 0x002fe400048070ff */
[----:B------:R-:W-:Y:S01]  /*db80*/  ISETP.LT.OR P4, PT, R35, 0xba, !P0 ;  /* 0x000000ba2300780c */ /* 0x000fe20004781670 */
[----:B------:R1:W-:Y:S04]  /*db90*/  @!P6 STG.E.U8 desc[UR16][R24.64+0xb9], R5 ;  /* 0x0000b9051800e986 */ /* 0x0003e8000c101110 */
[----:B------:R2:W-:Y:S01]  /*dba0*/  @!P5 STG.E.U8 desc[UR16][R24.64+0xb8], R11 ;  /* 0x0000b80b1800d986 */ /* 0x0005e2000c101110 */
[----:B------:R-:W-:Y:S01]  /*dbb0*/  FMUL R4, R227, UR20 ;  /* 0x00000014e3047c20 */ /* 0x000fe20008400000 */
[----:B------:R-:W-:-:S02]  /*dbc0*/  ISETP.LT.OR P5, PT, R35, 0xc1, !P1 ;  /* 0x000000c12300780c */ /* 0x000fc40004fa1670 */
[----:B0-----:R-:W-:Y:S02]  /*dbd0*/  F2FP.SATFINITE.E4M3.F32.PACK_AB_MERGE_C R7, RZ, R3, RZ ;  /* 0x00000003ff07723e */ /* 0x001fe400048070ff */
[----:B-1----:R-:W-:Y:S01]  /*dbe0*/  F2FP.SATFINITE.E4M3.F32.PACK_AB_MERGE_C R5, RZ, R0, RZ ;  /* 0x00000000ff05723e */ /* 0x002fe200048070ff */
[----:B---3--:R-:W-:Y:S01]  /*dbf0*/  FMUL R0, R222, UR20 ;  /* 0x00000014de007c20 */ /* 0x008fe20008400000 */
[----:B------:R-:W-:Y:S01]  /*dc00*/  ISETP.LT.OR P6, PT, R35, 0xc2, !P1 ;  /* 0x000000c22300780c */ /* 0x000fe20004fc1670 */
[----:B------:R-:W3:Y:S01]  /*dc10*/  LDL.LU R222, [R1+0x20] ;  /* 0x0000200001de7983 */ /* 0x000ee20000300800 */
[----:B--2---:R-:W-:Y:S02]  /*dc20*/  F2FP.SATFINITE.E4M3.F32.PACK_AB_MERGE_C R11, RZ, R2, RZ ;  /* 0x00000002ff0b723e */ /* 0x004fe400048070ff */
[----:B------:R-:W-:Y:S01]  /*dc30*/  F2FP.SATFINITE.E4M3.F32.PACK_AB_MERGE_C R13, RZ, R0, RZ ;  /* 0x00000000ff0d723e */ /* 0x000fe200048070ff */
[----:B----4-:R-:W-:Y:S01]  /*dc40*/  FMUL R0, R224, UR20 ;  /* 0x00000014e0007c20 */ /* 0x010fe20008400000 */
[----:B------:R-:W-:Y:S01]  /*dc50*/  FMUL R2, R225, UR20 ;  /* 0x00000014e1027c20 */ /* 0x000fe20008400000 */
[----:B------:R-:W2:Y:S04]  /*dc60*/  LDL.LU R224, [R1+0x24] ;  /* 0x0000240001e07983 */ /* 0x000ea80000300800 */
[----:B------:R-:W4:Y:S01]  /*dc70*/  LDL.LU R225, [R1+0x28] ;  /* 0x0000280001e17983 */ /* 0x000f220000300800 */
[----:B------:R-:W-:-:S03]  /*dc80*/  FMUL R3, R226, UR20 ;  /* 0x00000014e2037c20 */ /* 0x000fc60008400000 */
[----:B------:R-:W4:Y:S04]  /*dc90*/  LDL.LU R226, [R1+0x2c] ;  /* 0x00002c0001e27983 */ /* 0x000f280000300800 */
[----:B------:R-:W4:Y:S04]  /*dca0*/  LDL.LU R227, [R1+0x30] ;  /* 0x0000300001e37983 */ /* 0x000f280000300800 */
[----:B------:R-:W-:Y:S01]  /*dcb0*/  @!P3 STG.E.U8 desc[UR16][R26.64+0xb8], R9 ;  /* 0x0000b8091a00b986 */ /* 0x000fe2000c101110 */
[----:B------:R-:W-:-:S03]  /*dcc0*/  ISETP.LT.OR P3, PT, R35, 0xc1, !P0 ;  /* 0x000000c12300780c */ /* 0x000fc60004761670 */
[----:B------:R0:W-:Y:S01]  /*dcd0*/  @!P4 STG.E.U8 desc[UR16][R26.64+0xb9], R7 ;  /* 0x0000b9071a00c986 */ /* 0x0001e2000c101110 */
[----:B------:R-:W-:-:S03]  /*dce0*/  ISETP.LT.OR P4, PT, R35, 0xc2, !P0 ;  /* 0x000000c22300780c */ /* 0x000fc60004781670 */
[----:B------:R-:W-:Y:S01]  /*dcf0*/  @!P5 STG.E.U8 desc[UR16][R24.64+0xc0], R11 ;  /* 0x0000c00b1800d986 */ /* 0x000fe2000c101110 */
[----:B------:R-:W-:-:S03]  /*dd00*/  ISETP.LT.OR P5, PT, R35, 0xc9, !P1 ;  /* 0x000000c92300780c */ /* 0x000fc60004fa1670 */
[----:B------:R1:W-:Y:S01]  /*dd10*/  @!P6 STG.E.U8 desc[UR16][R24.64+0xc1], R5 ;  /* 0x0000c1051800e986 */ /* 0x0003e2000c101110 */
[----:B0-----:R-:W-:-:S03]  /*dd20*/  F2FP.SATFINITE.E4M3.F32.PACK_AB_MERGE_C R7, RZ, R0, RZ ;  /* 0x00000000ff07723e */ /* 0x001fc600048070ff */
[----:B------:R-:W-:Y:S01]  /*dd30*/  @!P3 STG.E.U8 desc[UR16][R26.64+0xc0], R13 ;  /* 0x0000c00d1a00b986 */ /* 0x000fe2000c101110 */
[C---:B------:R-:W-:Y:S02]  /*dd40*/  ISETP.LT.OR P6, PT, R35.reuse, 0xca, !P1 ;  /* 0x000000ca2300780c */ /* 0x040fe40004fc1670 */
[----:B-1----:R-:W-:Y:S01]  /*dd50*/  F2FP.SATFINITE.E4M3.F32.PACK_AB_MERGE_C R5, RZ, R2, RZ ;  /* 0x00000002ff05723e */ /* 0x002fe200048070ff */
[----:B------:R0:W-:Y:S01]  /*dd60*/  @!P4 STG.E.U8 desc[UR16][R26.64+0xc1], R7 ;  /* 0x0000c1071a00c986 */ /* 0x0001e2000c101110 */
[C---:B------:R-:W-:Y:S02]  /*dd70*/  ISETP.LT.OR P3, PT, R35.reuse, 0xc9, !P0 ;  /* 0x000000c92300780c */ /* 0x040fe40004761670 */
[C---:B------:R-:W-:Y:S01]  /*dd80*/  ISETP.LT.OR P4, PT, R35.reuse, 0xca, !P0 ;  /* 0x000000ca2300780c */ /* 0x040fe20004781670 */
[----:B------:R1:W-:Y:S01]  /*dd90*/  @!P5 STG.E.U8 desc[UR16][R24.64+0xc8], R5 ;  /* 0x0000c8051800d986 */ /* 0x0003e2000c101110 */
[----:B------:R-:W-:Y:S02]  /*dda0*/  ISETP.LT.OR P5, PT, R35, 0xd1, !P1 ;  /* 0x000000d12300780c */ /* 0x000fe40004fa1670 */
[----:B------:R-:W-:-:S02]  /*ddb0*/  F2FP.SATFINITE.E4M3.F32.PACK_AB_MERGE_C R9, RZ, R3, RZ ;  /* 0x00000003ff09723e */ /* 0x000fc400048070ff */
[----:B------:R-:W-:-:S03]  /*ddc0*/  F2FP.SATFINITE.E4M3.F32.PACK_AB_MERGE_C R11, RZ, R4, RZ ;  /* 0x00000004ff0b723e */ /* 0x000fc600048070ff */
[----:B------:R1:W-:Y:S04]  /*ddd0*/  @!P6 STG.E.U8 desc[UR16][R24.64+0xc9], R9 ;  /* 0x0000c9091800e986 */ /* 0x0003e8000c101110 */
[----:B------:R-:W-:Y:S01]  /*dde0*/  @!P3 STG.E.U8 desc[UR16][R26.64+0xc8], R11 ;  /* 0x0000c80b1a00b986 */ /* 0x000fe2000c101110 */
[----:B------:R-:W-:-:S03]  /*ddf0*/  FMUL R0, R220, UR20 ;  /* 0x00000014dc007c20 */ /* 0x000fc60008400000 */
[----:B------:R-:W4:Y:S02]  /*de00*/  LDL.LU R220, [R1+0x34] ;  /* 0x0000340001dc7983 */ /* 0x000f240000300800 */
[----:B0-----:R-:W-:Y:S01]  /*de10*/  F2FP.SATFINITE.E4M3.F32.PACK_AB_MERGE_C R7, RZ, R0, RZ ;  /* 0x00000000ff07723e */ /* 0x001fe200048070ff */
[----:B------:R-:W-:Y:S02]  /*de20*/  FMUL R2, R221, UR20 ;  /* 0x00000014dd027c20 */ /* 0x000fe40008400000 */
[----:B------:R-:W4:Y:S03]  /*de30*/  LDL.LU R221, [R1+0x38] ;  /* 0x0000380001dd7983 */ /* 0x000f260000300800 */
[----:B-1----:R-:W-:Y:S01]  /*de40*/  F2FP.SATFINITE.E4M3.F32.PACK_AB_MERGE_C R5, RZ, R2, RZ ;  /* 0x00000002ff05723e */ /* 0x002fe200048070ff */
[----:B------:R-:W-:Y:S04]  /*de50*/  @!P4 STG.E.U8 desc[UR16][R26.64+0xc9], R7 ;  /* 0x0000c9071a00c986 */ /* 0x000fe8000c101110 */
[----:B------:R0:W-:Y:S01]  /*de60*/  @!P5 STG.E.U8 desc[UR16][R24.64+0xd0], R5 ;  /* 0x0000d0051800d986 */ /* 0x0001e2000c101110 */
[----:B------:R-:W-:-:S03]  /*de70*/  FMUL R3, R223, UR20 ;  /* 0x00000014df037c20 */ /* 0x000fc60008400000 */
[----:B------:R-:W4:Y:S02]  /*de80*/  LDL.LU R223, [R1+0x3c] ;  /* 0x00003c0001df7983 */ /* 0x000f240000300800 */
[----:B------:R-:W-:Y:S01]  /*de90*/  F2FP.SATFINITE.E4M3.F32.PACK_AB_MERGE_C R9, RZ, R3, RZ ;  /* 0x00000003ff09723e */ /* 0x000fe200048070ff */
[----:B---3--:R-:W-:Y:S02]  /*dea0*/  FMUL R0, R222, UR20 ;  /* 0x00000014de007c20 */ /* 0x008fe40008400000 */
[----:B------:R-:W3:Y:S03]  /*deb0*/  LDL.LU R222, [R1+0x40] ;  /* 0x0000400001de7983 */ /* 0x000ee60000300800 */
[----:B------:R-:W-:Y:S01]  /*dec0*/  F2FP.SATFINITE.E4M3.F32.PACK_AB_MERGE_C R13, RZ, R0, RZ ;  /* 0x00000000ff0d723e */ /* 0x000fe200048070ff */
[----:B--2---:R-:W-:Y:S02]  /*ded0*/  FMUL R2, R224, UR20 ;  /* 0x00000014e0027c20 */ /* 0x004fe40008400000 */
[----:B------:R-:W2:Y:S01]  /*dee0*/  LDL.LU R224, [R1+0x44] ;  /* 0x0000440001e07983 */ /* 0x000ea20000300800 */
[----:B----4-:R-:W-:-:S03]  /*def0*/  FMUL R0, R225, UR20 ;  /* 0x00000014e1007c20 */ /* 0x010fc60008400000 */
[----:B------:R-:W4:Y:S01]  /*df00*/  LDL.LU R225, [R1+0x48] ;  /* 0x0000480001e17983 */ /* 0x000f220000300800 */
[----:B------:R-:W-:Y:S01]  /*df10*/  FMUL R3, R226, UR20 ;  /* 0x00000014e2037c20 */ /* 0x000fe20008400000 */
[----:B0-----:R-:W-:Y:S02]  /*df20*/  F2FP.SATFINITE.E4M3.F32.PACK_AB_MERGE_C R5, RZ, R0, RZ ;  /* 0x00000000ff05723e */ /* 0x001fe400048070ff */
[----:B------:R-:W4:Y:S01]  /*df30*/  LDL.LU R226, [R1+0x4c] ;  /* 0x00004c0001e27983 */ /* 0x000f220000300800 */
[----:B------:R-:W-:-:S03]  /*df40*/  FMUL R0, R227, UR20 ;  /* 0x00000014e3007c20 */ /* 0x000fc60008400000 */
[----:B------:R-:W4:Y:S01]  /*df50*/  LDL.LU R227, [R1+0x50] ;  /* 0x0000500001e37983 */ /* 0x000f220000300800 */
[C---:B------:R-:W-:Y:S02]  /*df60*/  ISETP.LT.OR P6, PT, R35.reuse, 0xd2, !P1 ;  /* 0x000000d22300780c */ /* 0x040fe40004fc1670 */
[C---:B------:R-:W-:Y:S01]  /*df70*/  ISETP.LT.OR P4, PT, R35.reuse, 0xd2, !P0 ;  /* 0x000000d22300780c */ /* 0x040fe20004781670 */
[----:B------:R-:W4:Y:S01]  /*df80*/  LDL.LU R218, [R1+0x54] ;  /* 0x0000540001da7983 */ /* 0x000f220000300800 */
[C---:B------:R-:W-:Y:S02]  /*df90*/  ISETP.LT.OR P3, PT, R35.reuse, 0xd1, !P0 ;  /* 0x000000d12300780c */ /* 0x040fe40004761670 */
[----:B------:R-:W-:Y:S02]  /*dfa0*/  ISETP.LT.OR P5, PT, R35, 0xd9, !P1 ;  /* 0x000000d92300780c */ /* 0x000fe40004fa1670 */
[----:B------:R-:W-:Y:S02]  /*dfb0*/  F2FP.SATFINITE.E4M3.F32.PACK_AB_MERGE_C R7, RZ, R2, RZ ;  /* 0x00000002ff07723e */ /* 0x000fe400048070ff */
[----:B------:R-:W-:-:S03]  /*dfc0*/  F2FP.SATFINITE.E4M3.F32.PACK_AB_MERGE_C R11, RZ, R0, RZ ;  /* 0x00000000ff0b723e */ /* 0x000fc600048070ff */
[----:B------:R0:W-:Y:S01]  /*dfd0*/  @!P6 STG.E.U8 desc[UR16][R24.64+0xd1], R9 ;  /* 0x0000d1091800e986 */ /* 0x0001e2000c101110 */
[----:B------:R-:W-:-:S03]  /*dfe0*/  ISETP.LT.OR P6, PT, R35, 0xda, !P1 ;  /* 0x000000da2300780c */ /* 0x000fc60004fc1670 */
[----:B------:R-:W-:Y:S01]  /*dff0*/  @!P4 STG.E.U8 desc[UR16][R26.64+0xd1], R7 ;  /* 0x0000d1071a00c986 */ /* 0x000fe2000c101110 */
[----:B------:R-:W-:-:S03]  /*e000*/  ISETP.LT.OR P4, PT, R35, 0xda, !P0 ;  /* 0x000000da2300780c */ /* 0x000fc60004781670 */
[----:B------:R-:W-:Y:S01]  /*e010*/  @!P3 STG.E.U8 desc[UR16][R26.64+0xd0], R13 ;  /* 0x0000d00d1a00b986 */ /* 0x000fe2000c101110 */
[----:B0-----:R-:W-:-:S03]  /*e020*/  F2FP.SATFINITE.E4M3.F32.PACK_AB_MERGE_C R9, RZ, R3, RZ ;  /* 0x00000003ff09723e */ /* 0x001fc600048070ff */
[----:B------:R0:W-:Y:S04]  /*e030*/  @!P5 STG.E.U8 desc[UR16][R24.64+0xd8], R5 ;  /* 0x0000d8051800d986 */ /* 0x0001e8000c101110 */
[----:B------:R1:W-:Y:S01]  /*e040*/  @!P6 STG.E.U8 desc[UR16][R24.64+0xd9], R9 ;  /* 0x0000d9091800e986 */ /* 0x0003e2000c101110 */
[----:B------:R-:W-:-:S03]  /*e050*/  FMUL R0, R220, UR20 ;  /* 0x00000014dc007c20 */ /* 0x000fc60008400000 */
[----:B------:R-:W4:Y:S02]  /*e060*/  LDL.LU R220, [R1+0x58] ;  /* 0x0000580001dc7983 */ /* 0x000f240000300800 */
[----:B0-----:R-:W-:Y:S01]  /*e070*/  F2FP.SATFINITE.E4M3.F32.PACK_AB_MERGE_C R5, RZ, R0, RZ ;  /* 0x00000000ff05723e */ /* 0x001fe200048070ff */
[----:B------:R-:W-:Y:S02]  /*e080*/  FMUL R2, R221, UR20 ;  /* 0x00000014dd027c20 */ /* 0x000fe40008400000 */
[----:B------:R-:W4:Y:S03]  /*e090*/  LDL.LU R221, [R1+0x5c] ;  /* 0x00005c0001dd7983 */ /* 0x000f260000300800 */
[----:B------:R-:W-:Y:S01]  /*e0a0*/  F2FP.SATFINITE.E4M3.F32.PACK_AB_MERGE_C R7, RZ, R2, RZ ;  /* 0x00000002ff07723e */ /* 0x000fe200048070ff */
[----:B------:R0:W-:Y:S01]  /*e0b0*/  @!P4 STG.E.U8 desc[UR16][R26.64+0xd9], R5 ;  /* 0x0000d9051a00c986 */ /* 0x0001e2000c101110 */
[----:B------:R-:W-:-:S03]  /*e0c0*/  FMUL R3, R223, UR20 ;  /* 0x00000014df037c20 */ /* 0x000fc60008400000 */
[----:B------:R-:W4:Y:S02]  /*e0d0*/  LDL.LU R223, [R1+0x60] ;  /* 0x0000600001df7983 */ /* 0x000f240000300800 */
[----:B-1----:R-:W-:Y:S01]  /*e0e0*/  F2FP.SATFINITE.E4M3.F32.PACK_AB_MERGE_C R9, RZ, R3, RZ ;  /* 0x00000003ff09723e */ /* 0x002fe200048070ff */
[----:B---3--:R-:W-:Y:S02]  /*e0f0*/  FMUL R4, R222, UR20 ;  /* 0x00000014de047c20 */ /* 0x008fe40008400000 */
[----:B------:R-:W3:Y:S01]  /*e100*/  LDL.LU R222, [R1+0x64] ;  /* 0x0000640001de7983 */ /* 0x000ee20000300800 */
[----:B--2---:R-:W-:-:S03]  /*e110*/  FMUL R0, R224, UR20 ;  /* 0x00000014e0007c20 */ /* 0x004fc60008400000 */
[----:B------:R-:W2:Y:S01]  /*e120*/  LDL.LU R224, [R1+0x68] ;  /* 0x0000680001e07983 */ /* 0x000ea20000300800 */
[----:B----4-:R-:W-:Y:S01]  /*e130*/  FMUL R2, R225, UR20 ;  /* 0x00000014e1027c20 */ /* 0x010fe20008400000 */
[----:B0-----:R-:W-:Y:S02]  /*e140*/  F2FP.SATFINITE.E4M3.F32.PACK_AB_MERGE_C R5, RZ, R0, RZ ;  /* 0x00000000ff05723e */ /* 0x001fe400048070ff */
[----:B------:R-:W4:Y:S01]  /*e150*/  LDL.LU R225, [R1+0x6c] ;  /* 0x00006c0001e17983 */ /* 0x000f220000300800 */
[----:B------:R-:W-:-:S03]  /*e160*/  FMUL R3, R226, UR20 ;  /* 0x00000014e2037c20 */ /* 0x000fc60008400000 */
[----:B------:R-:W4:Y:S01]  /*e170*/  LDL.LU R226, [R1+0x70] ;  /* 0x0000700001e27983 */ /* 0x000f220000300800 */
[----:B------:R-:W-:-:S03]  /*e180*/  FMUL R0, R227, UR20 ;  /* 0x00000014e3007c20 */ /* 0x000fc60008400000 */
[----:B------:R-:W4:Y:S01]  /*e190*/  LDL.LU R227, [R1+0x74] ;  /* 0x0000740001e37983 */ /* 0x000f220000300800 */
[C---:B------:R-:W-:Y:S02]  /*e1a0*/  ISETP.LT.OR P3, PT, R35.reuse, 0xd9, !P0 ;  /* 0x000000d92300780c */ /* 0x040fe40004761670 */
[C---:B------:R-:W-:Y:S02]  /*e1b0*/  ISETP.LT.OR P5, PT, R35.reuse, 0xe1, !P1 ;  /* 0x000000e12300780c */ /* 0x040fe40004fa1670 */
[C---:B------:R-:W-:Y:S02]  /*e1c0*/  ISETP.LT.OR P6, PT, R35.reuse, 0xe2, !P1 ;  /* 0x000000e22300780c */ /* 0x040fe40004fc1670 */
[----:B------:R-:W-:-:S07]  /*e1d0*/  ISETP.LT.OR P4, PT, R35, 0xe2, !P0 ;  /* 0x000000e22300780c */ /* 0x000fce0004781670 */
[----:B------:R-:W-:Y:S01]  /*e1e0*/  @!P3 STG.E.U8 desc[UR16][R26.64+0xd8], R11 ;  /* 0x0000d80b1a00b986 */ /* 0x000fe2000c101110 */
[----:B------:R-:W-:-:S03]  /*e1f0*/  ISETP.LT.OR P3, PT, R35, 0xe1, !P0 ;  /* 0x000000e12300780c */ /* 0x000fc60004761670 */
[----:B------:R0:W-:Y:S01]  /*e200*/  @!P5 STG.E.U8 desc[UR16][R24.64+0xe0], R7 ;  /* 0x0000e0071800d986 */ /* 0x0001e2000c101110 */
[----:B------:R-:W-:-:S03]  /*e210*/  ISETP.LT.OR P5, PT, R35, 0xe9, !P1 ;  /* 0x000000e92300780c */ /* 0x000fc60004fa1670 */
[----:B------:R1:W-:Y:S01]  /*e220*/  @!P6 STG.E.U8 desc[UR16][R24.64+0xe1], R9 ;  /* 0x0000e1091800e986 */ /* 0x0003e2000c101110 */
[----:B------:R-:W-:Y:S02]  /*e230*/  ISETP.LT.OR P6, PT, R35, 0xea, !P1 ;  /* 0x000000ea2300780c */ /* 0x000fe40004fc1670 */
[----:B------:R-:W-:Y:S01]  /*e240*/  F2FP.SATFINITE.E4M3.F32.PACK_AB_MERGE_C R13, RZ, R4, RZ ;  /* 0x00000004ff0d723e */ /* 0x000fe200048070ff */
[----:B------:R1:W-:Y:S01]  /*e250*/  @!P4 STG.E.U8 desc[UR16][R26.64+0xe1], R5 ;  /* 0x0000e1051a00c986 */ /* 0x0003e2000c101110 */
[----:B0-----:R-:W-:-:S03]  /*e260*/  F2FP.SATFINITE.E4M3.F32.PACK_AB_MERGE_C R7, RZ, R2, RZ ;  /* 0x00000002ff07723e */ /* 0x001fc600048070ff */
[----:B------:R-:W-:Y:S01]  /*e270*/  @!P3 STG.E.U8 desc[UR16][R26.64+0xe0], R13 ;  /* 0x0000e00d1a00b986 */ /* 0x000fe2000c101110 */
[----:B-1----:R-:W-:-:S03]  /*e280*/  F2FP.SATFINITE.E4M3.F32.PACK_AB_MERGE_C R9, RZ, R3, RZ ;  /* 0x00000003ff09723e */ /* 0x002fc600048070ff */
[----:B------:R0:W-:Y:S01]  /*e290*/  @!P5 STG.E.U8 desc[UR16][R24.64+0xe8], R7 ;  /* 0x0000e8071800d986 */ /* 0x0001e2000c101110 */
[C---:B------:R-:W-:Y:S02]  /*e2a0*/  ISETP.LT.OR P3, PT, R35.reuse, 0xe9, !P0 ;  /* 0x000000e92300780c */ /* 0x040fe40004761670 */
[C---:B------:R-:W-:Y:S01]  /*e2b0*/  ISETP.LT.OR P4, PT, R35.reuse, 0xea, !P0 ;  /* 0x000000ea2300780c */ /* 0x040fe20004781670 */
[----:B------:R1:W-:Y:S01]  /*e2c0*/  @!P6 STG.E.U8 desc[UR16][R24.64+0xe9], R9 ;  /* 0x0000e9091800e986 */ /* 0x0003e2000c101110 */
[C---:B------:R-:W-:Y:S01]  /*e2d0*/  ISETP.LT.OR P5, PT, R35.reuse, 0xf1, !P1 ;  /* 0x000000f12300780c */ /* 0x040fe20004fa1670 */
[----:B------:R-:W-:Y:S01]  /*e2e0*/  FMUL R2, R218, UR20 ;  /* 0x00000014da027c20 */ /* 0x000fe20008400000 */
[----:B------:R-:W-:Y:S02]  /*e2f0*/  ISETP.LT.OR P6, PT, R35, 0xf2, !P1 ;  /* 0x000000f22300780c */ /* 0x000fe40004fc1670 */
[----:B------:R-:W-:Y:S02]  /*e300*/  F2FP.SATFINITE.E4M3.F32.PACK_AB_MERGE_C R11, RZ, R0, RZ ;  /* 0x00000000ff0b723e */ /* 0x000fe400048070ff */
[----:B------:R-:W-:-:S03]  /*e310*/  F2FP.SATFINITE.E4M3.F32.PACK_AB_MERGE_C R5, RZ, R2, RZ ;  /* 0x00000002ff05723e */ /* 0x000fc600048070ff */
[----:B------:R-:W-:Y:S01]  /*e320*/  @!P3 STG.E.U8 desc[UR16][R26.64+0xe8], R11 ;  /* 0x0000e80b1a00b986 */ /* 0x000fe2000c101110 */
[----:B------:R-:W-:-:S03]  /*e330*/  ISETP.LT.OR P3, PT, R35, 0xf1, !P0 ;  /* 0x000000f12300780c */ /* 0x000fc60004761670 */
[----:B------:R-:W-:Y:S01]  /*e340*/  @!P4 STG.E.U8 desc[UR16][R26.64+0xe9], R5 ;  /* 0x0000e9051a00c986 */ /* 0x000fe2000c101110 */
[C---:B------:R-:W-:Y:S02]  /*e350*/  ISETP.LT.OR P4, PT, R35.reuse, 0xf9, !P1 ;  /* 0x000000f92300780c */ /* 0x040fe40004f81670 */
[----:B------:R-:W-:Y:S01]  /*e360*/  ISETP.LT.OR P1, PT, R35, 0xfa, !P1 ;  /* 0x000000fa2300780c */ /* 0x000fe20004f21670 */
[----:B------:R-:W-:-:S05]  /*e370*/  FMUL R0, R220, UR20 ;  /* 0x00000014dc007c20 */ /* 0x000fca0008400000 */
[----:B0-----:R-:W-:-:S05]  /*e380*/  F2FP.SATFINITE.E4M3.F32.PACK_AB_MERGE_C R7, RZ, R0, RZ ;  /* 0x00000000ff07723e */ /* 0x001fca00048070ff */
[----:B------:R0:W-:Y:S01]  /*e390*/  @!P5 STG.E.U8 desc[UR16][R24.64+0xf0], R7 ;  /* 0x0000f0071800d986 */ /* 0x0001e2000c101110 */
[----:B------:R-:W-:-:S05]  /*e3a0*/  FMUL R3, R221, UR20 ;  /* 0x00000014dd037c20 */ /* 0x000fca0008400000 */
[----:B-1----:R-:W-:Y:S02]  /*e3b0*/  F2FP.SATFINITE.E4M3.F32.PACK_AB_MERGE_C R9, RZ, R3, RZ ;  /* 0x00000003ff09723e */ /* 0x002fe400048070ff */
[----:B------:R-:W-:-:S03]  /*e3c0*/  ISETP.LT.OR P5, PT, R35, 0xf2, !P0 ;  /* 0x000000f22300780c */ /* 0x000fc600047a1670 */
[----:B------:R1:W-:Y:S01]  /*e3d0*/  @!P6 STG.E.U8 desc[UR16][R24.64+0xf1], R9 ;  /* 0x0000f1091800e986 */ /* 0x0003e2000c101110 */
[C---:B------:R-:W-:Y:S02]  /*e3e0*/  ISETP.LT.OR P6, PT, R35.reuse, 0xf9, !P0 ;  /* 0x000000f92300780c */ /* 0x040fe400047c1670 */
[----:B------:R-:W-:Y:S01]  /*e3f0*/  ISETP.LT.OR P0, PT, R35, 0xfa, !P0 ;  /* 0x000000fa2300780c */ /* 0x000fe20004701670 */
[----:B------:R-:W-:-:S05]  /*e400*/  FMUL R0, R223, UR20 ;  /* 0x00000014df007c20 */ /* 0x000fca0008400000 */
[----:B------:R-:W-:-:S05]  /*e410*/  F2FP.SATFINITE.E4M3.F32.PACK_AB_MERGE_C R13, RZ, R0, RZ ;  /* 0x00000000ff0d723e */ /* 0x000fca00048070ff */
[----:B------:R0:W-:Y:S01]  /*e420*/  @!P3 STG.E.U8 desc[UR16][R26.64+0xf0], R13 ;  /* 0x0000f00d1a00b986 */ /* 0x0001e2000c101110 */
[----:B---3--:R-:W-:Y:S01]  /*e430*/  FMUL R0, R222, UR20 ;  /* 0x00000014de007c20 */ /* 0x008fe20008400000 */
[----:B--2---:R-:W-:Y:S01]  /*e440*/  FMUL R2, R224, UR20 ;  /* 0x00000014e0027c20 */ /* 0x004fe20008400000 */
[----:B----4-:R-:W-:-:S03]  /*e450*/  FMUL R3, R225, UR20 ;  /* 0x00000014e1037c20 */ /* 0x010fc60008400000 */
[----:B0-----:R-:W-:Y:S01]  /*e460*/  F2FP.SATFINITE.E4M3.F32.PACK_AB_MERGE_C R7, RZ, R0, RZ ;  /* 0x00000000ff07723e */ /* 0x001fe200048070ff */
[----:B------:R-:W-:Y:S01]  /*e470*/  FMUL R4, R226, UR20 ;  /* 0x00000014e2047c20 */ /* 0x000fe20008400000 */
[----:B------:R-:W-:Y:S01]  /*e480*/  FMUL R5, R227, UR20 ;  /* 0x00000014e3057c20 */ /* 0x000fe20008400000 */
[----:B-1----:R-:W-:Y:S02]  /*e490*/  F2FP.SATFINITE.E4M3.F32.PACK_AB_MERGE_C R9, RZ, R2, RZ ;  /* 0x00000002ff09723e */ /* 0x002fe400048070ff */
[----:B------:R-:W-:Y:S02]  /*e4a0*/  F2FP.SATFINITE.E4M3.F32.PACK_AB_MERGE_C R3, RZ, R3, RZ ;  /* 0x00000003ff03723e */ /* 0x000fe400048070ff */
[----:B------:R-:W-:Y:S02]  /*e4b0*/  F2FP.SATFINITE.E4M3.F32.PACK_AB_MERGE_C R11, RZ, R4, RZ ;  /* 0x00000004ff0b723e */ /* 0x000fe400048070ff */
[----:B------:R-:W-:Y:S01]  /*e4c0*/  F2FP.SATFINITE.E4M3.F32.PACK_AB_MERGE_C R5, RZ, R5, RZ ;  /* 0x00000005ff05723e */ /* 0x000fe200048070ff */
[----:B------:R0:W-:Y:S04]  /*e4d0*/  @!P5 STG.E.U8 desc[UR16][R26.64+0xf1], R7 ;  /* 0x0000f1071a00d986 */ /* 0x0001e8000c101110 */
[----:B------:R0:W-:Y:S04]  /*e4e0*/  @!P4 STG.E.U8 desc[UR16][R24.64+0xf8], R9 ;  /* 0x0000f8091800c986 */ /* 0x0001e8000c101110 */
[----:B------:R0:W-:Y:S04]  /*e4f0*/  @!P1 STG.E.U8 desc[UR16][R24.64+0xf9], R3 ;  /* 0x0000f90318009986 */ /* 0x0001e8000c101110 */
[----:B------:R0:W-:Y:S04]  /*e500*/  @!P6 STG.E.U8 desc[UR16][R26.64+0xf8], R11 ;  /* 0x0000f80b1a00e986 */ /* 0x0001e8000c101110 */
[----:B------:R0:W-:Y:S02]  /*e510*/  @!P0 STG.E.U8 desc[UR16][R26.64+0xf9], R5 ;  /* 0x0000f9051a008986 */ /* 0x0001e4000c101110 */
.L_x_295:
[----:B------:R-:W-:Y:S05]  /*e520*/  BSYNC B0 ;  /* 0x0000000000007941 */ /* 0x000fea0003800000 */
.L_x_37:
[----:B0-----:R-:W2:Y:S04]  /*e530*/  LDL.LU R3, [R1+0x80] ;  /* 0x0000800001037983 */ /* 0x001ea80000300800 */
[----:B-----5:R-:W2:Y:S01]  /*e540*/  LDL.LU R2, [R1+0x84] ;  /* 0x0000840001027983 */ /* 0x020ea20000300800 */
[----:B------:R-:W-:Y:S01]  /*e550*/  ULDC UR6, c[0x0][0xc] ;  /* 0x0000030000067ab9 */ /* 0x000fe20000000800 */
[----:B------:R-:W-:Y:S01]  /*e560*/  ULDC UR7, c[0x0][0x10] ;  /* 0x0000040000077ab9 */ /* 0x000fe20000000800 */
[----:B------:R-:W2:Y:S01]  /*e570*/  LDC R5, c[0x0][0x14] ;  /* 0x00000500ff057b82 */ /* 0x000ea20000000800 */
[----:B------:R-:W-:Y:S01]  /*e580*/  UIMAD.WIDE.U32 UR6, UR6, UR7, URZ ;  /* 0x00000007060672a5 */ /* 0x000fe2000f8e003f */
[----:B------:R-:W-:Y:S01]  /*e590*/  PRMT R0, RZ, 0x7610, R0 ;  /* 0x00007610ff007816 */ /* 0x000fe20000000000 */
[----:B------:R-:W-:-:S04]  /*e5a0*/  UMOV UR22, 0xffffffff ;  /* 0xffffffff00167882 */ /* 0x000fc80000000000 */
[----:B--2---:R-:W-:-:S04]  /*e5b0*/  IMAD.WIDE.U32 R2, R5, UR6, R2 ;  /* 0x0000000605027c25 */ /* 0x004fc8000f8e0002 */
[----:B------:R-:W-:Y:S01]  /*e5c0*/  IMAD R5, R5, UR7, RZ ;  /* 0x0000000705057c24 */ /* 0x000fe2000f8e02ff */
[----:B------:R-:W-:Y:S01]  /*e5d0*/  ULDC.64 UR6, c[0x0][0x650] ;  /* 0x0001940000067ab9 */ /* 0x000fe20000000a00 */
[----:B------:R-:W-:Y:S01]  /*e5e0*/  IMAD.MOV.U32 R19, RZ, RZ, R2 ;  /* 0x000000ffff137224 */ /* 0x000fe200078e0002 */
[----:B------:R-:W-:Y:S01]  /*e5f0*/  ISETP.GE.U32.AND P0, PT, R2, UR6, PT ;  /* 0x0000000602007c0c */ /* 0x000fe2000bf06070 */
[----:B------:R-:W-:Y:S02]  /*e600*/  IMAD.IADD R22, R3, 0x1, R5 ;  /* 0x0000000103167824 */ /* 0x000fe400078e0205 */
[----:B------:R-:W-:-:S03]  /*e610*/  IMAD.MOV.U32 R2, RZ, RZ, -0x1 ;  /* 0xffffffffff027424 */ /* 0x000fc600078e00ff */
[----:B------:R0:W-:Y:S01]  /*e620*/  STL [R1+0x80], R22 ;  /* 0x0000801601007387 */ /* 0x0001e20000100800 */
[----:B------:R-:W-:-:S03]  /*e630*/  ISETP.GE.U32.AND.EX P0, PT, R22, UR7, PT, P0 ;  /* 0x0000000716007c0c */ /* 0x000fc6000bf06100 */
[----:B------:R0:W-:Y:S04]  /*e640*/  STL [R1+0x84], R19 ;  /* 0x0000841301007387 */ /* 0x0001e80000100800 */
[----:B------:R0:W-:Y:S06]  /*e650*/  STL [R1+0x88], R2 ;  /* 0x0000880201007387 */ /* 0x0001ec0000100800 */
[----:B------:R-:W-:Y:S05]  /*e660*/  @P0 BRA `(.L_x_296) ;  /* 0x00000004006c0947 */ /* 0x000fea0003800000 */
[----:B------:R-:W2:Y:S01]  /*e670*/  S2R R14, SR_CTAID.X ;  /* 0x00000000000e7919 */ /* 0x000ea20000002500 */
[----:B------:R-:W5:Y:S01]  /*e680*/  LDC.64 R8, c[0x0][0x628] ;  /* 0x00018a00ff087b82 */ /* 0x000f620000000a00 */
[----:B------:R-:W-:Y:S01]  /*e690*/  ULDC UR6, c[0x0][0x150] ;  /* 0x0000540000067ab9 */ /* 0x000fe20000000800 */
[----:B------:R-:W-:Y:S01]  /*e6a0*/  IMAD.MOV.U32 R6, RZ, RZ, R19 ;  /* 0x000000ffff067224 */ /* 0x000fe200078e0013 */
[----:B------:R-:W0:Y:S01]  /*e6b0*/  S2R R16, SR_CTAID.Y ;  /* 0x0000000000107919 */ /* 0x000e220000002600 */
[----:B------:R-:W-:-:S04]  /*e6c0*/  IMAD.MOV.U32 R7, RZ, RZ, R22 ;  /* 0x000000ffff077224 */ /* 0x000fc800078e0016 */
[----:B------:R-:W0:Y:S08]  /*e6d0*/  LDC R17, c[0x0][0x144] ;  /* 0x00005100ff117b82 */ /* 0x000e300000000800 */
[----:B------:R-:W0:Y:S08]  /*e6e0*/  LDC R10, c[0x0][0x630] ;  /* 0x00018c00ff0a7b82 */ /* 0x000e300000000800 */
[----:B------:R-:W0:Y:S01]  /*e6f0*/  LDC.64 R12, c[0x0][0x620] ;  /* 0x00018800ff0c7b82 */ /* 0x000e220000000a00 */
[----:B-----5:R-:W-:-:S04]  /*e700*/  ISETP.NE.U32.AND P0, PT, R8, RZ, PT ;  /* 0x000000ff0800720c */ /* 0x020fc80003f05070 */
[----:B------:R-:W-:Y:S02]  /*e710*/  ISETP.NE.AND.EX P0, PT, R9, RZ, PT, P0 ;  /* 0x000000ff0900720c */ /* 0x000fe40003f05300 */
[----:B--2---:R-:W-:-:S05]  /*e720*/  I2FP.F32.U32 R0, R14 ;  /* 0x0000000e00007245 */ /* 0x004fca0000201000 */
[----:B------:R-:W-:-:S04]  /*e730*/  FMUL R0, R0, UR6 ;  /* 0x0000000600007c20 */ /* 0x000fc80008400000 */
[----:B------:R2:W0:Y:S02]  /*e740*/  F2I.U32.TRUNC.NTZ R15, R0 ;  /* 0x00000000000f7305 */ /* 0x000424000020f000 */
[----:B------:R-:W-:Y:S05]  /*e750*/  @!P0 BRA `(.L_x_297) ;  /* 0x0000000000288947 */ /* 0x000fea0003800000 */
[----:B--2---:R-:W2:Y:S02]  /*e760*/  LDC R0, c[0x0][0x634] ;  /* 0x00018d00ff007b82 */ /* 0x004ea40000000800 */
[----:B--2---:R-:W-:-:S05]  /*e770*/  IADD3 R7, P0, R19, R0, RZ ;  /* 0x0000000013077210 */ /* 0x004fca0007f1e0ff */
[----:B------:R-:W-:-:S04]  /*e780*/  IMAD.X R11, RZ, RZ, R22, P0 ;  /* 0x000000ffff0b7224 */ /* 0x000fc800000e0616 */
[----:B0-----:R-:W-:-:S04]  /*e790*/  IMAD.WIDE.U32 R2, R11, R8, RZ ;  /* 0x000000080b027225 */ /* 0x001fc800078e00ff */
[----:B------:R-:W-:-:S04]  /*e7a0*/  IMAD.WIDE.U32 R4, P0, R7, R9, R2 ;  /* 0x0000000907047225 */ /* 0x000fc80007800002 */
[----:B------:R-:W-:-:S04]  /*e7b0*/  IMAD.WIDE.U32 R2, R7, R8, RZ ;  /* 0x0000000807027225 */ /* 0x000fc800078e00ff */
[----:B------:R-:W-:Y:S01]  /*e7c0*/  IMAD.X R7, RZ, RZ, RZ, P0 ;  /* 0x000000ffff077224 */ /* 0x000fe200000e06ff */
[----:B------:R-:W-:Y:S01]  /*e7d0*/  IADD3 RZ, P0, R3, R4, RZ ;  /* 0x0000000403ff7210 */ /* 0x000fe20007f1e0ff */
[----:B------:R-:W-:-:S04]  /*e7e0*/  IMAD.MOV.U32 R6, RZ, RZ, R5 ;  /* 0x000000ffff067224 */ /* 0x000fc800078e0005 */
[----:B------:R-:W-:-:S08]  /*e7f0*/  IMAD.WIDE.U32.X R6, R11, R9, R6, P0 ;  /* 0x000000090b067225 */ /* 0x000fd000000e0406 */
.L_x_297:
[-CC-:B0-----:R-:W-:Y:S01]  /*e800*/  SHF.R.U64 R24, R6, R10.reuse, R7.reuse ;  /* 0x0000000a06187219 */ /* 0x181fe20000001207 */
[----:B------:R-:W0:Y:S01]  /*e810*/  LDC.64 R20, c[0x0][0x640] ;  /* 0x00019000ff147b82 */ /* 0x000e220000000a00 */
[----:B--2---:R-:W-:Y:S01]  /*e820*/  SHF.R.U32.HI R0, RZ, R10, R7 ;  /* 0x0000000aff007219 */ /* 0x004fe20000011607 */
[----:B------:R-:W-:Y:S01]  /*e830*/  IMAD.MOV.U32 R2, RZ, RZ, R19 ;  /* 0x000000ffff027224 */ /* 0x000fe200078e0013 */
[----:B------:R-:W-:Y:S01]  /*e840*/  IADD3 R5, P0, RZ, -R24, RZ ;  /* 0x80000018ff057210 */ /* 0x000fe20007f1e0ff */
[----:B------:R-:W-:Y:S01]  /*e850*/  IMAD.MOV R15, RZ, RZ, -R15 ;  /* 0x000000ffff0f7224 */ /* 0x000fe200078e0a0f */
[----:B------:R-:W-:Y:S01]  /*e860*/  ULDC UR6, c[0x0][0x154] ;  /* 0x0000550000067ab9 */ /* 0x000fe20000000800 */
[----:B------:R-:W-:Y:S02]  /*e870*/  IMAD.MOV.U32 R7, RZ, RZ, 0x1 ;  /* 0x00000001ff077424 */ /* 0x000fe400078e00ff */
[----:B------:R-:W2:Y:S01]  /*e880*/  LDC R4, c[0x0][0x618] ;  /* 0x00018600ff047b82 */ /* 0x000ea20000000800 */
[----:B------:R-:W-:-:S02]  /*e890*/  IMAD.X R3, RZ, RZ, ~R0, P0 ;  /* 0x000000ffff037224 */ /* 0x000fc400000e0e00 */
[----:B------:R-:W-:Y:S02]  /*e8a0*/  IMAD R15, R17, R15, R14 ;  /* 0x0000000f110f7224 */ /* 0x000fe400078e020e */
[-C--:B------:R-:W-:Y:S02]  /*e8b0*/  IMAD R0, R3, R12.reuse, RZ ;  /* 0x0000000c03007224 */ /* 0x080fe400078e02ff */
[----:B------:R-:W-:Y:S01]  /*e8c0*/  IMAD.MOV.U32 R3, RZ, RZ, R22 ;  /* 0x000000ffff037224 */ /* 0x000fe200078e0016 */
[----:B------:R-:W5:Y:S01]  /*e8d0*/  LDC R6, c[0x0][0x608] ;  /* 0x00018200ff067b82 */ /* 0x000f620000000800 */
[----:B------:R-:W-:-:S04]  /*e8e0*/  IMAD.WIDE.U32 R2, R5, R12, R2 ;  /* 0x0000000c05027225 */ /* 0x000fc800078e0002 */
[----:B------:R-:W-:-:S03]  /*e8f0*/  IMAD R5, R5, R13, R0 ;  /* 0x0000000d05057224 */ /* 0x000fc600078e0200 */
[----:B------:R-:W1:Y:S01]  /*e900*/  LDC R18, c[0x0][0x658] ;  /* 0x00019600ff127b82 */ /* 0x000e620000000800 */
[----:B------:R-:W-:Y:S01]  /*e910*/  I2FP.F32.U32 R0, R16 ;  /* 0x0000001000007245 */ /* 0x000fe20000201000 */
[----:B------:R-:W-:Y:S01]  /*e920*/  IMAD.IADD R3, R3, 0x1, R5 ;  /* 0x0000000103037824 */ /* 0x000fe200078e0205 */
[----:B0-----:R-:W-:Y:S01]  /*e930*/  ISETP.NE.U32.AND P0, PT, R20, RZ, PT ;  /* 0x000000ff1400720c */ /* 0x001fe20003f05070 */
[----:B------:R-:W-:Y:S02]  /*e940*/  IMAD.MOV.U32 R5, RZ, RZ, -0x1 ;  /* 0xffffffffff057424 */ /* 0x000fe400078e00ff */
[----:B------:R-:W-:Y:S02]  /*e950*/  FMUL R0, R0, UR6 ;  /* 0x0000000600007c20 */ /* 0x000fe40008400000 */
[----:B------:R-:W0:Y:S01]  /*e960*/  LDC R13, c[0x0][0x148] ;  /* 0x00005200ff0d7b82 */ /* 0x000e220000000800 */
[----:B--2---:R-:W-:Y:S01]  /*e970*/  SHF.R.U64 R10, R2, R4, R3 ;  /* 0x00000004020a7219 */ /* 0x004fe20000001203 */
[----:B------:R2:W0:Y:S01]  /*e980*/  F2I.U32.TRUNC.NTZ R12, R0 ;  /* 0x00000000000c7305 */ /* 0x000422000020f000 */
[----:B------:R-:W-:-:S02]  /*e990*/  ISETP.NE.AND.EX P0, PT, R21, RZ, PT, P0 ;  /* 0x000000ff1500720c */ /* 0x000fc40003f05300 */
[----:B------:R-:W-:-:S03]  /*e9a0*/  SHF.R.U32.HI R3, RZ, R4, R3 ;  /* 0x00000004ff037219 */ /* 0x000fc60000011603 */
[----:B------:R-:W0:Y:S01]  /*e9b0*/  LDC R14, c[0x0][0x600] ;  /* 0x00018000ff0e7b82 */ /* 0x000e220000000800 */
[-CC-:B-----5:R-:W-:Y:S02]  /*e9c0*/  SHF.R.U64 R8, R10, R6.reuse, R3.reuse ;  /* 0x000000060a087219 */ /* 0x1a0fe40000001203 */
[----:B------:R-:W-:-:S05]  /*e9d0*/  SHF.R.U32.HI R3, RZ, R6, R3 ;  /* 0x00000006ff037219 */ /* 0x000fca0000011603 */
[----:B------:R-:W0:Y:S01]  /*e9e0*/  LDC R19, c[0x0][0x648] ;  /* 0x00019200ff137b82 */ /* 0x000e220000000800 */
[-CC-:B-1----:R-:W-:Y:S02]  /*e9f0*/  SHF.R.U64 R11, R8, R18.reuse, R3.reuse ;  /* 0x00000012080b7219 */ /* 0x182fe40000001203 */
[-C--:B------:R-:W-:Y:S02]  /*ea00*/  SHF.L.U32 R5, R5, R18.reuse, RZ ;  /* 0x0000001205057219 */ /* 0x080fe400000006ff */
[-C--:B------:R-:W-:Y:S01]  /*ea10*/  SHF.R.U32.HI R3, RZ, R18.reuse, R3 ;  /* 0x00000012ff037219 */ /* 0x080fe20000011603 */
[----:B------:R-:W-:Y:S01]  /*ea20*/  IMAD.MOV.U32 R2, RZ, RZ, R11 ;  /* 0x000000ffff027224 */ /* 0x000fe200078e000b */
[----:B------:R-:W-:Y:S01]  /*ea30*/  SHF.L.U32 R34, R7, R18, RZ ;  /* 0x0000001207227219 */ /* 0x000fe200000006ff */
[----:B------:R-:W1:Y:S01]  /*ea40*/  LDC R22, c[0x0][0x638] ;  /* 0x00018e00ff167b82 */ /* 0x000e620000000800 */
[----:B------:R-:W-:-:S07]  /*ea50*/  LOP3.LUT R17, RZ, R5, RZ, 0x33, !PT ;  /* 0x00000005ff117212 */ /* 0x000fce00078e33ff */
[----:B------:R-:W0:Y:S01]  /*ea60*/  LDC R23, c[0x0][0x610] ;  /* 0x00018400ff177b82 */ /* 0x000e220000000800 */
[----:B--2---:R-:W-:Y:S05]  /*ea70*/  @!P0 BRA `(.L_x_298) ;  /* 0x0000000000288947 */ /* 0x004fea0003800000 */
[----:B------:R-:W2:Y:S02]  /*ea80*/  LDC R0, c[0x0][0x64c] ;  /* 0x00019300ff007b82 */ /* 0x000ea40000000800 */
[----:B--2---:R-:W-:-:S05]  /*ea90*/  IADD3 R7, P0, R11, R0, RZ ;  /* 0x000000000b077210 */ /* 0x004fca0007f1e0ff */
        /* <DEDUP_REMOVED lines=8> */
.L_x_298:
[----:B0-----:R-:W-:Y:S01]  /*eb20*/  SHF.R.U64 R0, R2, R19, R3 ;  /* 0x0000001302007219 */ /* 0x001fe20000001203 */
[----:B------:R-:W-:Y:S01]  /*eb30*/  VIADD R3, R14, 0xffffffff ;  /* 0xffffffff0e037836 */ /* 0x000fe20000000000 */
[----:B------:R-:W-:Y:S01]  /*eb40*/  LOP3.LUT R5, R8, R17, RZ, 0xc0, !PT ;  /* 0x0000001108057212 */ /* 0x000fe200078ec0ff */
[----:B------:R-:W-:Y:S01]  /*eb50*/  IMAD.MOV R12, RZ, RZ, -R12 ;  /* 0x000000ffff0c7224 */ /* 0x000fe200078e0a0c */
[----:B------:R-:W-:Y:S01]  /*eb60*/  R2UR UR22, R24 ;  /* 0x00000000181672ca */ /* 0x000fe200000e0000 */
[----:B------:R-:W-:Y:S01]  /*eb70*/  IMAD.MOV R2, RZ, RZ, -R0 ;  /* 0x000000ffff027224 */ /* 0x000fe200078e0a00 */
[----:B------:R-:W-:Y:S01]  /*eb80*/  LOP3.LUT R3, R10, R3, RZ, 0xc0, !PT ;  /* 0x000000030a037212 */ /* 0x000fe200078ec0ff */
[----:B------:R-:W-:Y:S02]  /*eb90*/  IMAD R34, R34, R0, R5 ;  /* 0x0000000022227224 */ /* 0x000fe400078e0205 */
[----:B------:R-:W-:Y:S02]  /*eba0*/  @P2 IMAD R15, R13, R12, R16 ;  /* 0x0000000c0d0f2224 */ /* 0x000fe400078e0210 */
[----:B-1----:R-:W-:-:S02]  /*ebb0*/  IMAD R0, R2, R22, R11 ;  /* 0x0000001602007224 */ /* 0x002fc400078e020b */
[----:B------:R-:W-:Y:S02]  /*ebc0*/  IMAD R34, R34, R23, R15 ;  /* 0x0000001722227224 */ /* 0x000fe400078e020f */
[----:B------:R-:W-:Y:S02]  /*ebd0*/  IMAD R3, R0, R14, R3 ;  /* 0x0000000e00037224 */ /* 0x000fe400078e0203 */
[----:B------:R-:W-:-:S03]  /*ebe0*/  IMAD.MOV.U32 R0, RZ, RZ, 0x1 ;  /* 0x00000001ff007424 */ /* 0x000fc600078e00ff */
[----:B------:R-:W-:Y:S02]  /*ebf0*/  SEL R2, R3, R34, !P2 ;  /* 0x0000002203027207 */ /* 0x000fe40005000000 */
[----:B------:R-:W-:-:S03]  /*ec00*/  SEL R34, R34, R3, !P2 ;  /* 0x0000000322227207 */ /* 0x000fc60005000000 */
[----:B------:R2:W-:Y:S04]  /*ec10*/  STL [R1+0x88], R2 ;  /* 0x0000880201007387 */ /* 0x0005e80000100800 */
.L_x_296:
[----:B------:R0:W-:Y:S01]  /*ec20*/  STL [R1+0x8c], R34 ;  /* 0x00008c2201007387 */ /* 0x0001e20000100800 */
[----:B------:R-:W-:-:S13]  /*ec30*/  LOP3.LUT P0, RZ, R0, 0xff, RZ, 0xc0, !PT ;  /* 0x000000ff00ff7812 */ /* 0x000fda000780c0ff */
[----:B0-----:R-:W-:Y:S05]  /*ec40*/  @P0 BRA `(.L_x_299) ;  /* 0xffffff2400b00947 */ /* 0x001fea000383ffff */
[----:B------:R-:W-:Y:S05]  /*ec50*/  EXIT ;  /* 0x000000000000794d */ /* 0x000fea0003800000 */
.L_x_7:
[----:B------:R-:W2:Y:S01]  /*ec60*/  LDL R22, [R1+0x84] ;  /* 0x0000840001167983 */ /* 0x000ea20000100800 */
[----:B------:R-:W-:-:S03]  /*ec70*/  ULDC.64 UR4, c[0x0][0x650] ;  /* 0x0001940000047ab9 */ /* 0x000fc60000000a00 */
[----:B0-----:R-:W3:Y:S01]  /*ec80*/  LDL R23, [R1+0x80] ;  /* 0x0000800001177983 */ /* 0x001ee20000100800 */
[----:B------:R-:W-:Y:S01]  /*ec90*/  PRMT R4, RZ, 0x7610, R4 ;  /* 0x00007610ff047816 */ /* 0x000fe20000000004 */
[----:B------:R-:W-:Y:S02]  /*eca0*/  IMAD.MOV.U32 R5, RZ, RZ, -0x1 ;  /* 0xffffffffff057424 */ /* 0x000fe400078e00ff */
[----:B------:R-:W-:Y:S02]  /*ecb0*/  IMAD.MOV.U32 R7, RZ, RZ, -0x1 ;  /* 0xffffffffff077424 */ /* 0x000fe400078e00ff */
[----:B------:R-:W-:Y:S01]  /*ecc0*/  IMAD.MOV.U32 R6, RZ, RZ, -0x1 ;  /* 0xffffffffff067424 */ /* 0x000fe200078e00ff */
[----:B--2---:R-:W-:-:S04]  /*ecd0*/  ISETP.GE.U32.AND P0, PT, R22, UR4, PT ;  /* 0x0000000416007c0c */ /* 0x004fc8000bf06070 */
[----:B---3--:R-:W-:-:S13]  /*ece0*/  ISETP.GE.U32.AND.EX P0, PT, R23, UR5, PT, P0 ;  /* 0x0000000517007c0c */ /* 0x008fda000bf06100 */
[----:B------:R-:W-:Y:S05]  /*ecf0*/  @P0 BRA `(.L_x_300) ;  /* 0x00000004002c0947 */ /* 0x000fea0003800000 */
[----:B------:R-:W0:Y:S01]  /*ed00*/  LDC.64 R14, c[0x0][0x628] ;  /* 0x00018a00ff0e7b82 */ /* 0x000e220000000a00 */
[----:B------:R-:W-:Y:S02]  /*ed10*/  IMAD.MOV.U32 R8, RZ, RZ, R22 ;  /* 0x000000ffff087224 */ /* 0x000fe400078e0016 */
[----:B------:R-:W-:-:S05]  /*ed20*/  IMAD.MOV.U32 R9, RZ, RZ, R23 ;  /* 0x000000ffff097224 */ /* 0x000fca00078e0017 */
[----:B------:R-:W1:Y:S08]  /*ed30*/  LDC R10, c[0x0][0x630] ;  /* 0x00018c00ff0a7b82 */ /* 0x000e700000000800 */
[----:B------:R-:W2:Y:S01]  /*ed40*/  LDC.64 R16, c[0x0][0x620] ;  /* 0x00018800ff107b82 */ /* 0x000ea20000000a00 */
[----:B0-----:R-:W-:-:S04]  /*ed50*/  ISETP.NE.U32.AND P0, PT, R14, RZ, PT ;  /* 0x000000ff0e00720c */ /* 0x001fc80003f05070 */
[----:B------:R-:W-:-:S13]  /*ed60*/  ISETP.NE.AND.EX P0, PT, R15, RZ, PT, P0 ;  /* 0x000000ff0f00720c */ /* 0x000fda0003f05300 */
[----:B-12---:R-:W-:Y:S05]  /*ed70*/  @!P0 BRA `(.L_x_301) ;  /* 0x0000000000288947 */ /* 0x006fea0003800000 */
[----:B------:R-:W0:Y:S02]  /*ed80*/  LDC R4, c[0x0][0x634] ;  /* 0x00018d00ff047b82 */ /* 0x000e240000000800 */
[----:B0-----:R-:W-:-:S05]  /*ed90*/  IADD3 R9, P0, R22, R4, RZ ;  /* 0x0000000416097210 */ /* 0x001fca0007f1e0ff */
        /* <DEDUP_REMOVED lines=8> */
.L_x_301:
[----:B------:R-:W0:Y:S01]  /*ee20*/  LDC.64 R20, c[0x0][0x640] ;  /* 0x00019000ff147b82 */ /* 0x000e220000000a00 */
[-CC-:B------:R-:W-:Y:S02]  /*ee30*/  SHF.R.U64 R14, R8, R10.reuse, R9.reuse ;  /* 0x0000000a080e7219 */ /* 0x180fe40000001209 */
[----:B------:R-:W-:Y:S02]  /*ee40*/  SHF.R.U32.HI R4, RZ, R10, R9 ;  /* 0x0000000aff047219 */ /* 0x000fe40000011609 */
[----:B------:R-:W-:-:S03]  /*ee50*/  IADD3 R7, P0, RZ, -R14, RZ ;  /* 0x8000000eff077210 */ /* 0x000fc60007f1e0ff */
[----:B------:R-:W1:Y:S02]  /*ee60*/  LDC R8, c[0x0][0x618] ;  /* 0x00018600ff087b82 */ /* 0x000e640000000800 */
[----:B------:R-:W-:Y:S02]  /*ee70*/  IMAD.X R5, RZ, RZ, ~R4, P0 ;  /* 0x000000ffff057224 */ /* 0x000fe400000e0e04 */
[----:B------:R-:W-:Y:S02]  /*ee80*/  IMAD.MOV.U32 R4, RZ, RZ, R22 ;  /* 0x000000ffff047224 */ /* 0x000fe400078e0016 */
[-C--:B------:R-:W-:Y:S02]  /*ee90*/  IMAD R6, R5, R16.reuse, RZ ;  /* 0x0000001005067224 */ /* 0x080fe400078e02ff */
[----:B------:R-:W2:Y:S01]  /*eea0*/  LDC R18, c[0x0][0x608] ;  /* 0x00018200ff127b82 */ /* 0x000ea20000000800 */
[----:B------:R-:W-:Y:S02]  /*eeb0*/  IMAD.MOV.U32 R5, RZ, RZ, R23 ;  /* 0x000000ffff057224 */ /* 0x000fe400078e0017 */
[----:B------:R-:W-:-:S05]  /*eec0*/  IMAD.WIDE.U32 R4, R7, R16, R4 ;  /* 0x0000001007047225 */ /* 0x000fca00078e0004 */
[----:B------:R-:W3:Y:S01]  /*eed0*/  LDC R19, c[0x0][0x658] ;  /* 0x00019600ff137b82 */ /* 0x000ee20000000800 */
[----:B------:R-:W-:Y:S01]  /*eee0*/  IMAD R7, R7, R17, R6 ;  /* 0x0000001107077224 */ /* 0x000fe200078e0206 */
[----:B0-----:R-:W-:Y:S01]  /*eef0*/  ISETP.NE.U32.AND P0, PT, R20, RZ, PT ;  /* 0x000000ff1400720c */ /* 0x001fe20003f05070 */
[----:B------:R-:W-:Y:S02]  /*ef00*/  IMAD.MOV.U32 R6, RZ, RZ, -0x1 ;  /* 0xffffffffff067424 */ /* 0x000fe400078e00ff */
[----:B------:R-:W-:Y:S01]  /*ef10*/  IMAD.IADD R5, R5, 0x1, R7 ;  /* 0x0000000105057824 */ /* 0x000fe200078e0207 */
[----:B------:R-:W-:Y:S02]  /*ef20*/  ISETP.NE.AND.EX P0, PT, R21, RZ, PT, P0 ;  /* 0x000000ff1500720c */ /* 0x000fe40003f05300 */
[----:B------:R-:W0:Y:S02]  /*ef30*/  LDC R17, c[0x0][0x600] ;  /* 0x00018000ff117b82 */ /* 0x000e240000000800 */
[----:B-1----:R-:W-:-:S02]  /*ef40*/  SHF.R.U64 R10, R4, R8, R5 ;  /* 0x00000008040a7219 */ /* 0x002fc40000001205 */
[----:B------:R-:W-:-:S04]  /*ef50*/  SHF.R.U32.HI R5, RZ, R8, R5 ;  /* 0x00000008ff057219 */ /* 0x000fc80000011605 */
[----:B------:R-:W1:Y:S01]  /*ef60*/  LDC R22, c[0x0][0x648] ;  /* 0x00019200ff167b82 */ /* 0x000e620000000800 */
[-CC-:B--2---:R-:W-:Y:S02]  /*ef70*/  SHF.R.U64 R15, R10, R18.reuse, R5.reuse ;  /* 0x000000120a0f7219 */ /* 0x184fe40000001205 */
[----:B------:R-:W-:Y:S01]  /*ef80*/  SHF.R.U32.HI R4, RZ, R18, R5 ;  /* 0x00000012ff047219 */ /* 0x000fe20000011605 */
[----:B------:R-:W-:-:S04]  /*ef90*/  IMAD.MOV.U32 R18, RZ, RZ, 0x1 ;  /* 0x00000001ff127424 */ /* 0x000fc800078e00ff */
[----:B------:R-:W2:Y:S01]  /*efa0*/  LDC R23, c[0x0][0x638] ;  /* 0x00018e00ff177b82 */ /* 0x000ea20000000800 */
[-CC-:B---3--:R-:W-:Y:S02]  /*efb0*/  SHF.R.U64 R16, R15, R19.reuse, R4.reuse ;  /* 0x000000130f107219 */ /* 0x188fe40000001204 */
[-C--:B------:R-:W-:Y:S02]  /*efc0*/  SHF.L.U32 R6, R6, R19.reuse, RZ ;  /* 0x0000001306067219 */ /* 0x080fe400000006ff */
[----:B------:R-:W-:Y:S01]  /*efd0*/  SHF.R.U32.HI R5, RZ, R19, R4 ;  /* 0x00000013ff057219 */ /* 0x000fe20000011604 */
[----:B------:R-:W-:Y:S01]  /*efe0*/  IMAD.MOV.U32 R4, RZ, RZ, R16 ;  /* 0x000000ffff047224 */ /* 0x000fe200078e0010 */
[----:B------:R-:W-:Y:S01]  /*eff0*/  LOP3.LUT R24, RZ, R6, RZ, 0x33, !PT ;  /* 0x00000006ff187212 */ /* 0x000fe200078e33ff */
[----:B------:R-:W3:Y:S01]  /*f000*/  LDC R25, c[0x0][0x610] ;  /* 0x00018400ff197b82 */ /* 0x000ee20000000800 */
[----:B------:R-:W-:Y:S05]  /*f010*/  @!P0 BRA `(.L_x_302) ;  /* 0x0000000000288947 */ /* 0x000fea0003800000 */
        /* <DEDUP_REMOVED lines=10> */
.L_x_302:
[----:B-1----:R-:W-:Y:S01]  /*f0c0*/  SHF.R.U64 R4, R4, R22, R5 ;  /* 0x0000001604047219 */ /* 0x002fe20000001205 */
[----:B0-----:R-:W-:Y:S01]  /*f0d0*/  VIADD R7, R17, 0xffffffff ;  /* 0xffffffff11077836 */ /* 0x001fe20000000000 */
[----:B------:R-:W-:Y:S01]  /*f0e0*/  SHF.L.U32 R18, R18, R19, RZ ;  /* 0x0000001312127219 */ /* 0x000fe200000006ff */
[----:B------:R-:W-:Y:S01]  /*f0f0*/  @P2 IMAD R0, R11, R12, R2 ;  /* 0x0000000c0b002224 */ /* 0x000fe200078e0202 */
[----:B------:R-:W-:Y:S01]  /*f100*/  LOP3.LUT R3, R15, R24, RZ, 0xc0, !PT ;  /* 0x000000180f037212 */ /* 0x000fe200078ec0ff */
[----:B------:R-:W-:Y:S01]  /*f110*/  IMAD.MOV R5, RZ, RZ, -R4 ;  /* 0x000000ffff057224 */ /* 0x000fe200078e0a04 */
[----:B------:R-:W-:Y:S01]  /*f120*/  LOP3.LUT R7, R10, R7, RZ, 0xc0, !PT ;  /* 0x000000070a077212 */ /* 0x000fe200078ec0ff */
[----:B------:R-:W-:Y:S02]  /*f130*/  IMAD.MOV.U32 R6, RZ, RZ, R14 ;  /* 0x000000ffff067224 */ /* 0x000fe400078e000e */
[----:B------:R-:W-:Y:S02]  /*f140*/  IMAD R3, R18, R4, R3 ;  /* 0x0000000412037224 */ /* 0x000fe400078e0203 */
[----:B--2---:R-:W-:-:S02]  /*f150*/  IMAD R2, R5, R23, R16 ;  /* 0x0000001705027224 */ /* 0x004fc400078e0210 */
[----:B---3--:R-:W-:Y:S02]  /*f160*/  IMAD R0, R3, R25, R0 ;  /* 0x0000001903007224 */ /* 0x008fe400078e0200 */
[----:B------:R-:W-:Y:S02]  /*f170*/  IMAD R5, R2, R17, R7 ;  /* 0x0000001102057224 */ /* 0x000fe400078e0207 */
[----:B------:R-:W-:-:S03]  /*f180*/  IMAD.MOV.U32 R4, RZ, RZ, 0x1 ;  /* 0x00000001ff047424 */ /* 0x000fc600078e00ff */
[----:B------:R-:W-:Y:S02]  /*f190*/  SEL R7, R5, R0, !P2 ;  /* 0x0000000005077207 */ /* 0x000fe40005000000 */
[----:B------:R-:W-:-:S07]  /*f1a0*/  SEL R5, R0, R5, !P2 ;  /* 0x0000000500057207 */ /* 0x000fce0005000000 */
.L_x_300:
[----:B------:R-:W-:-:S08]  /*f1b0*/  NOP ;  /* 0x0000000000007918 */ /* 0x000fd00000000000 */
[----:B------:R-:W0:-:S00]  /*f1c0*/  USETMAXREG.DEALLOC.CTAPOOL 0x28 ;  /* 0x00000028000079c8 */ /* 0x000e0000080e0500 */
[----:B------:R-:W-:-:S13]  /*f1d0*/  ISETP.NE.AND P0, PT, RZ, UR8, PT ;  /* 0x00000008ff007c0c */ /* 0x000fda000bf05270 */
[----:B------:R-:W-:Y:S05]  /*f1e0*/  @P0 EXIT ;  /* 0x000000000000094d */ /* 0x000fea0003800000 */
[----:B0-----:R-:W-:Y:S01]  /*f1f0*/  LOP3.LUT P0, RZ, R4, 0xff, RZ, 0xc0, !PT ;  /* 0x000000ff04ff7812 */ /* 0x001fe2000780c0ff */
[----:B------:R-:W-:Y:S02]  /*f200*/  IMAD.MOV.U32 R9, RZ, RZ, 0x1 ;  /* 0x00000001ff097424 */ /* 0x000fe400078e00ff */
[----:B------:R-:W-:-:S10]  /*f210*/  IMAD.MOV.U32 R12, RZ, RZ, RZ ;  /* 0x000000ffff0c7224 */ /* 0x000fd400078e00ff */
[----:B------:R-:W-:Y:S05]  /*f220*/  @!P0 BRA `(.L_x_303) ;  /* 0x0000000c00608947 */ /* 0x000fea0003800000 */
[----:B------:R-:W0:Y:S01]  /*f230*/  S2R R0, SR_CgaCtaId ;  /* 0x0000000000007919 */ /* 0x000e220000008800 */
[----:B------:R-:W-:Y:S01]  /*f240*/  ULDC UR4, c[0x0][0x28c] ;  /* 0x0000a30000047ab9 */ /* 0x000fe20000000800 */
[----:B------:R-:W-:Y:S01]  /*f250*/  ULDC UR6, c[0x0][0x658] ;  /* 0x0001960000067ab9 */ /* 0x000fe20000000800 */
[----:B------:R-:W-:Y:S01]  /*f260*/  UIADD3 UR10, UR4, 0x3f, URZ ;  /* 0x0000003f040a7890 */ /* 0x000fe2000fffe03f */
[----:B------:R-:W-:Y:S01]  /*f270*/  BSSY B0, `(.L_x_303) ;  /* 0x00000d3000007945 */ /* 0x000fe20003800000 */
[----:B------:R-:W-:Y:S01]  /*f280*/  UMOV UR7, 0xffffffff ;  /* 0xffffffff00077882 */ /* 0x000fe20000000000 */
[----:B------:R-:W-:Y:S01]  /*f290*/  ULDC UR5, c[0x0][0x600] ;  /* 0x0001800000057ab9 */ /* 0x000fe20000000800 */
[----:B------:R-:W-:Y:S01]  /*f2a0*/  UMOV UR9, 0x1 ;  /* 0x0000000100097882 */ /* 0x000fe20000000000 */
[----:B------:R-:W-:Y:S01]  /*f2b0*/  USHF.L.U32 UR7, UR7, UR6, URZ ;  /* 0x0000000607077299 */ /* 0x000fe2000800063f */
[----:B------:R-:W-:Y:S01]  /*f2c0*/  IMAD.MOV.U32 R11, RZ, RZ, 0x1 ;  /* 0x00000001ff0b7424 */ /* 0x000fe200078e00ff */
[----:B------:R-:W-:Y:S01]  /*f2d0*/  UIADD3 UR4, UR5, -0x1, URZ ;  /* 0xffffffff05047890 */ /* 0x000fe2000fffe03f */
[----:B------:R-:W-:Y:S01]  /*f2e0*/  IMAD.MOV.U32 R9, RZ, RZ, 0x1 ;  /* 0x00000001ff097424 */ /* 0x000fe200078e00ff */
[----:B------:R-:W-:Y:S01]  /*f2f0*/  USHF.R.S32.HI UR11, URZ, 0x1f, UR10 ;  /* 0x0000001f3f0b7899 */ /* 0x000fe2000801140a */
[----:B------:R-:W-:Y:S01]  /*f300*/  IMAD.MOV.U32 R12, RZ, RZ, RZ ;  /* 0x000000ffff0c7224 */ /* 0x000fe200078e00ff */
[----:B------:R-:W-:Y:S01]  /*f310*/  ULDC UR8, c[0x0][0xc] ;  /* 0x0000030000087ab9 */ /* 0x000fe20000000800 */
[----:B------:R-:W-:-:S02]  /*f320*/  USHF.L.U32 UR5, UR9, UR6, URZ ;  /* 0x0000000609057299 */ /* 0x000fc4000800063f */
[----:B------:R-:W-:Y:S01]  /*f330*/  ULEA.HI UR11, UR11, UR10, URZ, 0x6 ;  /* 0x0000000a0b0b7291 */ /* 0x000fe2000f8f303f */
[----:B------:R-:W-:Y:S01]  /*f340*/  ULDC UR9, c[0x0][0x10] ;  /* 0x0000040000097ab9 */ /* 0x000fe20000000800 */
[----:B------:R-:W-:Y:S02]  /*f350*/  ULOP3.LUT UR6, URZ, UR7, URZ, 0x33, !UPT ;  /* 0x000000073f067292 */ /* 0x000fe4000f8e333f */
[----:B------:R-:W-:Y:S01]  /*f360*/  UIMAD.WIDE.U32 UR8, UR8, UR9, URZ ;  /* 0x00000009080872a5 */ /* 0x000fe2000f8e003f */
[----:B------:R-:W-:Y:S01]  /*f370*/  ULDC UR7, c[0x0][0x14] ;  /* 0x0000050000077ab9 */ /* 0x000fe20000000800 */
[----:B------:R-:W-:Y:S02]  /*f380*/  USHF.R.S32.HI UR20, URZ, 0x6, UR11 ;  /* 0x000000063f147899 */ /* 0x000fe4000801140b */
[----:B------:R-:W-:Y:S02]  /*f390*/  UIMAD.WIDE.U32 UR22, UR8, UR7, URZ ;  /* 0x00000007081672a5 */ /* 0x000fe4000f8e003f */
[----:B------:R-:W-:-:S02]  /*f3a0*/  UIMAD UR18, UR9, UR7, URZ ;  /* 0x00000007091272a4 */ /* 0x000fc4000f8e023f */
[----:B------:R-:W-:Y:S01]  /*f3b0*/  ULOP3.LUT UR26, UR13, 0x2, URZ, 0xfc, !UPT ;  /* 0x000000020d1a7892 */ /* 0x000fe2000f8efc3f */
[C---:B0-----:R-:W-:Y:S01]  /*f3c0*/  IMAD.SHL.U32 R8, R0.reuse, 0x80, RZ ;  /* 0x0000008000087824 */ /* 0x041fe200078e00ff */
[----:B------:R-:W-:Y:S01]  /*f3d0*/  UIADD3 UR18, UR23, UR18, URZ ;  /* 0x0000001217127290 */ /* 0x000fe2000fffe03f */
[----:B------:R-:W-:Y:S01]  /*f3e0*/  IMAD.SHL.U32 R0, R0, 0x2000, RZ ;  /* 0x0000200000007824 */ /* 0x000fe200078e00ff */
[----:B------:R-:W-:Y:S02]  /*f3f0*/  UIADD3 UR27, UR20, 0x1, URZ ;  /* 0x00000001141b7890 */ /* 0x000fe4000fffe03f */
[----:B------:R-:W-:Y:S01]  /*f400*/  LOP3.LUT R8, R8, 0x80, RZ, 0xc0, !PT ;  /* 0x0000008008087812 */ /* 0x000fe200078ec0ff */
[----:B------:R-:W-:Y:S01]  /*f410*/  ULDC.64 UR24, c[0x0][0x198] ;  /* 0x0000660000187ab9 */ /* 0x000fe20000000a00 */
[----:B------:R-:W-:-:S08]  /*f420*/  LOP3.LUT R0, R0, 0x2000, RZ, 0xc0, !PT ;  /* 0x0000200000007812 */ /* 0x000fd000078ec0ff */
.L_x_314:
[----:B------:R-:W-:-:S03]  /*f430*/  UMOV UR7, 0xffffffff ;  /* 0xffffffff00077882 */ /* 0x000fc60000000000 */
[----:B------:R-:W-:Y:S05]  /*f440*/  BRA.DIV UR7, `(.L_x_304) ;  /* 0x0000000e07f87947 */ /* 0x000fea000b800000 */
[----:B------:R-:W-:-:S13]  /*f450*/  ELECT P0, URZ, PT ;  /* 0x00000000003f782f */ /* 0x000fda0003800000 */
.L_x_326:
[----:B------:R-:W0:Y:S01]  /*f460*/  LDC R2, c[0x0][0x28c] ;  /* 0x0000a300ff027b82 */ /* 0x000e220000000800 */
[----:B------:R-:W-:Y:S01]  /*f470*/  BSSY B1, `(.L_x_305) ;  /* 0x000003a000017945 */ /* 0x000fe20003800000 */
[----:B0-----:R-:W-:-:S13]  /*f480*/  ISETP.LT.OR P0, PT, R2, 0x1, !P0 ;  /* 0x000000010200780c */ /* 0x001fda0004701670 */
[----:B------:R-:W-:Y:S05]  /*f490*/  @P0 BRA `(.L_x_306) ;  /* 0x0000000000dc0947 */ /* 0x000fea0003800000 */
[----:B------:R-:W-:Y:S02]  /*f4a0*/  IMAD R7, R7, 0x100, R8 ;  /* 0x0000010007077824 */ /* 0x000fe400078e0208 */
[----:B------:R-:W-:Y:S02]  /*f4b0*/  IMAD.SHL.U32 R10, R5, 0x80, RZ ;  /* 0x00000080050a7824 */ /* 0x000fe400078e00ff */
[----:B------:R-:W-:Y:S02]  /*f4c0*/  IMAD.MOV.U32 R15, RZ, RZ, RZ ;  /* 0x000000ffff0f7224 */ /* 0x000fe400078e00ff */
[----:B------:R-:W-:Y:S02]  /*f4d0*/  IMAD.U32 R16, RZ, RZ, UR27 ;  /* 0x0000001bff107e24 */ /* 0x000fe4000f8e00ff */
[----:B------:R-:W-:Y:S02]  /*f4e0*/  IMAD.MOV.U32 R2, RZ, RZ, R9 ;  /* 0x000000ffff027224 */ /* 0x000fe400078e0009 */
[----:B------:R-:W-:-:S07]  /*f4f0*/  IMAD.MOV.U32 R3, RZ, RZ, R12 ;  /* 0x000000ffff037224 */ /* 0x000fce00078e000c */
.L_x_309:
[----:B------:R-:W0:Y:S01]  /*f500*/  S2R R5, SR_CgaCtaId ;  /* 0x0000000000057919 */ /* 0x000e220000008800 */
[----:B------:R-:W-:Y:S01]  /*f510*/  MOV R4, 0x400 ;  /* 0x0000040000047802 */ /* 0x000fe20000000f00 */
[----:B------:R-:W1:Y:S03]  /*f520*/  S2R R17, SR_TID.X ;  /* 0x0000000000117919 */ /* 0x000e660000002100 */
[----:B0-----:R-:W-:Y:S02]  /*f530*/  LEA R14, R5, R4, 0x18 ;  /* 0x00000004050e7211 */ /* 0x001fe400078ec0ff */
[----:B------:R-:W-:Y:S02]  /*f540*/  SHF.L.U32 R4, R2, 0x1f, RZ ;  /* 0x0000001f02047819 */ /* 0x000fe400000006ff */
[----:B-1----:R-:W-:Y:S01]  /*f550*/  LOP3.LUT P1, RZ, R17, 0x7f, RZ, 0xc0, !PT ;  /* 0x0000007f11ff7812 */ /* 0x002fe2000782c0ff */
[----:B------:R-:W-:-:S04]  /*f560*/  IMAD R13, R3, 0x8, R14 ;  /* 0x00000008030d7824 */ /* 0x000fc800078e020e */
[----:B------:R-:W0:Y:S08]  /*f570*/  SYNCS.PHASECHK.TRANS64.TRYWAIT P0, [R13+URZ+0x28], R4 ;  /* 0x000028040d0075a7 */ /* 0x000e30000800017f */
[----:B------:R-:W1:Y:S01]  /*f580*/  @!P1 LDC R5, c[0x0][0x500] ;  /* 0x00014000ff059b82 */ /* 0x000e620000000800 */
[----:B0-----:R-:W-:Y:S05]  /*f590*/  @!P0 BRA `(.L_x_307) ;  /* 0x0000000c00c48947 */ /* 0x001fea0003800000 */
.L_x_327:
[----:B------:R-:W-:Y:S01]  /*f5a0*/  UPRMT UR7, UR26, 0x9910, URZ ;  /* 0x000099101a077896 */ /* 0x000fe2000800003f */
[----:B-1----:R1:W-:Y:S03]  /*f5b0*/  @!P1 SYNCS.ARRIVE.TRANS64 RZ, [R13+URZ], R5 ;  /* 0x000000050dff99a7 */ /* 0x0023e6000800003f */
[----:B------:R-:W-:-:S06]  /*f5c0*/  UISETP.NE.AND UP0, UPT, UR7, 0x2, UPT ;  /* 0x000000020700788c */ /* 0x000fcc000bf05270 */
[----:B------:R-:W-:-:S13]  /*f5d0*/  PLOP3.LUT P0, PT, PT, PT, UP0, 0x80, 0x0 ;  /* 0x000000000000781c */ /* 0x000fda0003f0f008 */
[----:B-1----:R-:W-:Y:S05]  /*f5e0*/  @P0 BRA `(.L_x_308) ;  /* 0x0000000000040947 */ /* 0x002fea0003800000 */
[----:B------:R-:W-:Y:S01]  /*f5f0*/  BPT.TRAP 0x1 ;  /* 0x000000040000795c */ /* 0x000fe20000300000 */
.L_x_308:
[C---:B0-----:R-:W-:Y:S01]  /*f600*/  IMAD R4, R3.reuse, 0x2000, R14 ;  /* 0x0000200003047824 */ /* 0x041fe200078e020e */
[----:B------:R-:W-:Y:S01]  /*f610*/  R2UR UR19, R14 ;  /* 0x000000000e1372ca */ /* 0x000fe200000e0000 */
[----:B------:R-:W-:Y:S01]  /*f620*/  IMAD R5, R3, 0x4000, R0 ;  /* 0x0000400003057824 */ /* 0x000fe200078e0200 */
[----:B------:R-:W-:Y:S01]  /*f630*/  R2UR UR9, R13 ;  /* 0x000000000d0972ca */ /* 0x000fe200000e0000 */
[----:B------:R-:W-:Y:S01]  /*f640*/  VIADD R16, R16, 0xffffffff ;  /* 0xffffffff10107836 */ /* 0x000fe20000000000 */
[----:B------:R-:W-:Y:S01]  /*f650*/  R2UR UR7, R4 ;  /* 0x00000000040772ca */ /* 0x000fe200000e0000 */
[----:B------:R-:W-:Y:S01]  /*f660*/  UIADD3 UR14, UP0, UR24, 0xf0, URZ ;  /* 0x000000f0180e7890 */ /* 0x000fe2000ff1e03f */
[----:B------:R-:W-:Y:S01]  /*f670*/  R2UR UR8, R5 ;  /* 0x00000000050872ca */ /* 0x000fe200000e0000 */
[----:B------:R-:W-:Y:S01]  /*f680*/  UIADD3 UR28, UP1, UR24, 0x1f0, URZ ;  /* 0x000001f0181c7890 */ /* 0x000fe2000ff3e03f */
[----:B------:R-:W-:Y:S01]  /*f690*/  R2UR UR11, R10 ;  /* 0x000000000a0b72ca */ /* 0x000fe200000e0000 */
[----:B------:R-:W-:Y:S01]  /*f6a0*/  UIADD3.X UR15, URZ, UR25, URZ, UP0, !UPT ;  /* 0x000000193f0f7290 */ /* 0x000fe200087fe43f */
[----:B------:R-:W-:Y:S01]  /*f6b0*/  R2UR UR10, R15 ;  /* 0x000000000f0a72ca */ /* 0x000fe200000e0000 */
[----:B------:R-:W-:Y:S01]  /*f6c0*/  VIADD R3, R3, 0x1 ;  /* 0x0000000103037836 */ /* 0x000fe20000000000 */
[----:B------:R-:W-:Y:S01]  /*f6d0*/  R2UR UR12, R6 ;  /* 0x00000000060c72ca */ /* 0x000fe200000e0000 */
[----:B------:R-:W-:Y:S01]  /*f6e0*/  UIADD3.X UR29, URZ, UR25, URZ, UP1, !UPT ;  /* 0x000000193f1d7290 */ /* 0x000fe20008ffe43f */
[----:B------:R-:W-:Y:S01]  /*f6f0*/  R2UR UR21, R7 ;  /* 0x00000000071572ca */ /* 0x000fe200000e0000 */
[----:B------:R-:W-:Y:S01]  /*f700*/  UMOV UR16, 0x0 ;  /* 0x0000000000107882 */ /* 0x000fe20000000000 */
[----:B------:R-:W-:Y:S01]  /*f710*/  ISETP.GT.AND P1, PT, R16, 0x1, PT ;  /* 0x000000011000780c */ /* 0x000fe20003f24270 */
[----:B------:R-:W-:Y:S01]  /*f720*/  UIADD3 UR7, UR7, 0x100, URZ ;  /* 0x0000010007077890 */ /* 0x000fe2000fffe03f */
[----:B------:R-:W-:Y:S01]  /*f730*/  ISETP.NE.AND P0, PT, R3, 0x5, PT ;  /* 0x000000050300780c */ /* 0x000fe20003f05270 */
[----:B------:R-:W-:Y:S01]  /*f740*/  UIADD3 UR19, UR19, 0xa100, UR8 ;  /* 0x0000a10013137890 */ /* 0x000fe2000fffe008 */
[----:B------:R-:W-:Y:S01]  /*f750*/  VIADD R15, R15, 0x40 ;  /* 0x000000400f0f7836 */ /* 0x000fe20000000000 */
[----:B------:R-:W-:Y:S01]  /*f760*/  UMOV UR17, 0x10000000 ;  /* 0x1000000000117882 */ /* 0x000fe20000000000 */
[----:B------:R-:W-:Y:S01]  /*f770*/  UMOV UR30, 0x30000 ;  /* 0x00030000001e7882 */ /* 0x000fe20000000000 */
[----:B------:R-:W-:Y:S01]  /*f780*/  SEL R5, RZ, 0x1, P0 ;  /* 0x00000001ff057807 */ /* 0x000fe20000000000 */
[----:B------:R-:W-:Y:S01]  /*f790*/  UMOV UR8, UR7 ;  /* 0x0000000700087c82 */ /* 0x000fe20008000000 */
[----:B------:R-:W-:Y:S01]  /*f7a0*/  SEL R3, R3, RZ, P0 ;  /* 0x000000ff03037207 */ /* 0x000fe20000000000 */
[----:B------:R0:W-:Y:S01]  /*f7b0*/  UTMALDG.3D [UR8], [UR14], desc[UR16] ;  /* 0x000010080e0075b4 */ /* 0x0001e20008011000 */
[----:B------:R-:W-:Y:S01]  /*f7c0*/  LOP3.LUT R2, R2, R5, RZ, 0x3c, !PT ;  /* 0x0000000502027212 */ /* 0x000fe200078e3cff */
[----:B0-----:R-:W-:Y:S01]  /*f7d0*/  UMOV UR11, UR21 ;  /* 0x00000015000b7c82 */ /* 0x001fe20008000000 */
[----:B------:R-:W-:-:S02]  /*f7e0*/  UMOV UR8, UR19 ;  /* 0x0000001300087c82 */ /* 0x000fc40008000000 */
[----:B------:R0:W-:Y:S02]  /*f7f0*/  UTMALDG.3D.MULTICAST [UR8], [UR28], UR30, desc[UR16] ;  /* 0x000010081c0073b4 */ /* 0x0001e4000801181e */
[----:B0-----:R-:W-:Y:S05]  /*f800*/  @P1 BRA `(.L_x_309) ;  /* 0xfffffffc003c1947 */ /* 0x001fea000383ffff */
.L_x_306:
[----:B------:R-:W-:Y:S05]  /*f810*/  BSYNC B1 ;  /* 0x0000000000017941 */ /* 0x000fea0003800000 */
.L_x_305:
[----:B------:R-:W2:Y:S01]  /*f820*/  LDL.LU R17, [R1+0x80] ;  /* 0x0000800001117983 */ /* 0x000ea20000300800 */
[----:B------:R-:W-:Y:S01]  /*f830*/  LOP3.LUT P1, RZ, R11, 0xff, RZ, 0xc0, !PT ;  /* 0x000000ff0bff7812 */ /* 0x000fe2000782c0ff */
[----:B------:R-:W-:Y:S01]  /*f840*/  VIADD R5, R12, UR20 ;  /* 0x000000140c057c36 */ /* 0x000fe20008000000 */
[----:B------:R-:W-:Y:S01]  /*f850*/  ULDC.64 UR8, c[0x0][0x650] ;  /* 0x0001940000087ab9 */ /* 0x000fe20000000a00 */
[----:B------:R-:W3:Y:S01]  /*f860*/  LDL.LU R14, [R1+0x84] ;  /* 0x00008400010e7983 */ /* 0x000ee20000300800 */
[----:B------:R-:W-:Y:S01]  /*f870*/  IMAD.U32 R6, RZ, RZ, UR20 ;  /* 0x00000014ff067e24 */ /* 0x000fe2000f8e00ff */
[----:B------:R-:W-:Y:S01]  /*f880*/  UISETP.GE.U32.AND UP0, UPT, UR20, 0x5, UPT ;  /* 0x000000051400788c */ /* 0x000fe2000bf06070 */
[----:B------:R-:W-:Y:S01]  /*f890*/  ISETP.GT.U32.AND P0, PT, R5, 0x4, PT ;  /* 0x000000040500780c */ /* 0x000fe20003f04070 */
[----:B------:R-:W-:Y:S01]  /*f8a0*/  BSSY B1, `(.L_x_310) ;  /* 0x000006d000017945 */ /* 0x000fe20003800000 */
[----:B------:R-:W-:Y:S01]  /*f8b0*/  IMAD.MOV.U32 R7, RZ, RZ, -0x1 ;  /* 0xffffffffff077424 */ /* 0x000fe200078e00ff */
[----:B------:R-:W-:-:S02]  /*f8c0*/  PRMT R11, RZ, 0x7610, R11 ;  /* 0x00007610ff0b7816 */ /* 0x000fc4000000000b */
[----:B------:R-:W-:Y:S01]  /*f8d0*/  ISETP.LT.U32.AND P0, PT, R6, 0x5, P0 ;  /* 0x000000050600780c */ /* 0x000fe20000701070 */
[----:B------:R-:W-:Y:S01]  /*f8e0*/  IMAD.MOV.U32 R6, RZ, RZ, -0x1 ;  /* 0xffffffffff067424 */ /* 0x000fe200078e00ff */
[----:B------:R-:W0:Y:S01]  /*f8f0*/  @P1 S2R R3, SR_CgaCtaId ;  /* 0x0000000000031919 */ /* 0x000e220000008800 */
[----:B------:R-:W-:Y:S02]  /*f900*/  @P1 MOV R2, 0x400 ;  /* 0x0000040000021802 */ /* 0x000fe40000000f00 */
[----:B------:R-:W-:Y:S02]  /*f910*/  PLOP3.LUT P3, PT, PT, PT, UP0, 0x80, 0x0 ;  /* 0x000000000000781c */ /* 0x000fe40003f6f008 */
[----:B0-----:R-:W-:Y:S01]  /*f920*/  @P1 LEA R4, R3, R2, 0x18 ;  /* 0x0000000203041211 */ /* 0x001fe200078ec0ff */
[----:B------:R-:W-:Y:S01]  /*f930*/  IMAD.WIDE.U32 R2, R5, -0x33333333, RZ ;  /* 0xcccccccd05027825 */ /* 0x000fe200078e00ff */
[----:B------:R-:W-:Y:S02]  /*f940*/  SEL R2, RZ, 0x1, !P0 ;  /* 0x00000001ff027807 */ /* 0x000fe40004000000 */
[----:B------:R0:W-:Y:S02]  /*f950*/  @P1 SYNCS.ARRIVE.TRANS64.A1T0 RZ, [R4+URZ+0x68], RZ ;  /* 0x000068ff04ff19a7 */ /* 0x0001e4000810003f */
[----:B------:R-:W-:-:S02]  /*f960*/  LOP3.LUT R9, R9, R2, RZ, 0x3c, !PT ;  /* 0x0000000209097212 */ /* 0x000fc400078e3cff */
[----:B------:R-:W-:Y:S02]  /*f970*/  PRMT R2, RZ, 0x7610, R2 ;  /* 0x00007610ff027816 */ /* 0x000fe40000000002 */
[----:B0-----:R-:W-:-:S04]  /*f980*/  SHF.R.U32.HI R4, RZ, 0x2, R3 ;  /* 0x00000002ff047819 */ /* 0x001fc80000011603 */
[----:B------:R-:W-:Y:S01]  /*f990*/  @P3 LOP3.LUT R9, R9, 0x1, R4, 0x78, !PT ;  /* 0x0000000109093812 */ /* 0x000fe200078e7804 */
[----:B------:R-:W-:Y:S02]  /*f9a0*/  IMAD R12, R4, -0x5, R5 ;  /* 0xfffffffb040c7824 */ /* 0x000fe400078e0205 */
[----:B------:R-:W-:Y:S01]  /*f9b0*/  IMAD.MOV.U32 R5, RZ, RZ, -0x1 ;  /* 0xffffffffff057424 */ /* 0x000fe200078e00ff */
[----:B---3--:R-:W-:-:S04]  /*f9c0*/  IADD3 R14, P1, R14, UR22, RZ ;  /* 0x000000160e0e7c10 */ /* 0x008fc8000ff3e0ff */
[----:B--2---:R-:W-:Y:S01]  /*f9d0*/  IADD3.X R17, R17, UR18, RZ, P1, !PT ;  /* 0x0000001211117c10 */ /* 0x004fe20008ffe4ff */
[----:B------:R0:W-:Y:S01]  /*f9e0*/  STL [R1+0x84], R14 ;  /* 0x0000840e01007387 */ /* 0x0001e20000100800 */
[----:B------:R-:W-:-:S03]  /*f9f0*/  ISETP.GE.U32.AND P0, PT, R14, UR8, PT ;  /* 0x000000080e007c0c */ /* 0x000fc6000bf06070 */
[----:B------:R0:W-:Y:S01]  /*fa00*/  STL [R1+0x80], R17 ;  /* 0x0000801101007387 */ /* 0x0001e20000100800 */
[----:B------:R-:W-:-:S13]  /*fa10*/  ISETP.GE.U32.AND.EX P0, PT, R17, UR9, PT, P0 ;  /* 0x0000000911007c0c */ /* 0x000fda000bf06100 */
[----:B0-----:R-:W-:Y:S05]  /*fa20*/  @P0 BRA `(.L_x_311) ;  /* 0x0000000400500947 */ /* 0x001fea0003800000 */
[----:B------:R-:W-:Y:S01]  /*fa30*/  ULDC.64 UR8, c[0x0][0x628] ;  /* 0x00018a0000087ab9 */ /* 0x000fe20000000a00 */
[----:B------:R-:W0:Y:S01]  /*fa40*/  S2R R13, SR_CTAID.X ;  /* 0x00000000000d7919 */ /* 0x000e220000002500 */
[----:B------:R-:W-:Y:S01]  /*fa50*/  ISETP.NE.U32.AND P0, PT, RZ, UR8, PT ;  /* 0x00000008ff007c0c */ /* 0x000fe2000bf05070 */
[----:B------:R-:W-:Y:S01]  /*fa60*/  ULDC UR10, c[0x0][0x630] ;  /* 0x00018c00000a7ab9 */ /* 0x000fe20000000800 */
[----:B------:R-:W-:Y:S01]  /*fa70*/  IMAD.MOV.U32 R2, RZ, RZ, R14 ;  /* 0x000000ffff027224 */ /* 0x000fe200078e000e */
[----:B------:R-:W1:Y:S01]  /*fa80*/  S2R R10, SR_CTAID.Y ;  /* 0x00000000000a7919 */ /* 0x000e620000002600 */
[----:B------:R-:W-:Y:S01]  /*fa90*/  ISETP.NE.AND.EX P0, PT, RZ, UR9, PT, P0 ;  /* 0x00000009ff007c0c */ /* 0x000fe2000bf05300 */
[----:B------:R-:W-:-:S12]  /*faa0*/  IMAD.MOV.U32 R3, RZ, RZ, R17 ;  /* 0x000000ffff037224 */ /* 0x000fd800078e0011 */
[----:B------:R-:W-:Y:S05]  /*fab0*/  @!P0 BRA `(.L_x_312) ;  /* 0x0000000000288947 */ /* 0x000fea0003800000 */
[----:B------:R-:W-:Y:S02]  /*fac0*/  ULDC UR7, c[0x0][0x634] ;  /* 0x00018d0000077ab9 */ /* 0x000fe40000000800 */
[----:B------:R-:W-:-:S05]  /*fad0*/  IADD3 R7, P0, R14, UR7, RZ ;  /* 0x000000070e077c10 */ /* 0x000fca000ff1e0ff */
[----:B------:R-:W-:-:S04]  /*fae0*/  IMAD.X R15, RZ, RZ, R17, P0 ;  /* 0x000000ffff0f7224 */ /* 0x000fc800000e0611 */
[----:B------:R-:W-:-:S04]  /*faf0*/  IMAD.WIDE.U32 R4, R15, UR8, RZ ;  /* 0x000000080f047c25 */ /* 0x000fc8000f8e00ff */
[----:B------:R-:W-:-:S04]  /*fb00*/  IMAD.WIDE.U32 R4, P0, R7, UR9, R4 ;  /* 0x0000000907047c25 */ /* 0x000fc8000f800004 */
[----:B------:R-:W-:-:S04]  /*fb10*/  IMAD.WIDE.U32 R6, R7, UR8, RZ ;  /* 0x0000000807067c25 */ /* 0x000fc8000f8e00ff */
[----:B------:R-:W-:Y:S01]  /*fb20*/  IMAD.X R3, RZ, RZ, RZ, P0 ;  /* 0x000000ffff037224 */ /* 0x000fe200000e06ff */
[----:B------:R-:W-:Y:S01]  /*fb30*/  IADD3 RZ, P0, R7, R4, RZ ;  /* 0x0000000407ff7210 */ /* 0x000fe20007f1e0ff */
[----:B------:R-:W-:-:S04]  /*fb40*/  IMAD.MOV.U32 R2, RZ, RZ, R5 ;  /* 0x000000ffff027224 */ /* 0x000fc800078e0005 */
[----:B------:R-:W-:-:S08]  /*fb50*/  IMAD.WIDE.U32.X R2, R15, UR9, R2, P0 ;  /* 0x000000090f027c25 */ /* 0x000fd000080e0402 */
.L_x_312:
[--C-:B------:R-:W-:Y:S01]  /*fb60*/  SHF.R.U64 R6, R2, UR10, R3.reuse ;  /* 0x0000000a02067c19 */ /* 0x100fe20008001203 */
[----:B------:R-:W-:Y:S01]  /*fb70*/  ULDC.64 UR8, c[0x0][0x620] ;  /* 0x0001880000087ab9 */ /* 0x000fe20000000a00 */
[----:B------:R-:W-:Y:S01]  /*fb80*/  SHF.R.U32.HI R2, RZ, UR10, R3 ;  /* 0x0000000aff027c19 */ /* 0x000fe20008011603 */
[----:B------:R-:W-:Y:S01]  /*fb90*/  IMAD.MOV.U32 R3, RZ, RZ, R17 ;  /* 0x000000ffff037224 */ /* 0x000fe200078e0011 */
[----:B------:R-:W-:Y:S01]  /*fba0*/  IADD3 R5, P0, RZ, -R6, RZ ;  /* 0x80000006ff057210 */ /* 0x000fe20007f1e0ff */
[----:B------:R-:W-:Y:S01]  /*fbb0*/  ULDC UR7, c[0x0][0x150] ;  /* 0x0000540000077ab9 */ /* 0x000fe20000000800 */
[----:B0-----:R-:W-:Y:S01]  /*fbc0*/  I2FP.F32.U32 R7, R13 ;  /* 0x0000000d00077245 */ /* 0x001fe20000201000 */
[----:B------:R-:W0:Y:S01]  /*fbd0*/  LDC R18, c[0x0][0x144] ;  /* 0x00005100ff127b82 */ /* 0x000e220000000800 */
[----:B------:R-:W-:Y:S01]  /*fbe0*/  ULDC.64 UR10, c[0x0][0x640] ;  /* 0x00019000000a7ab9 */ /* 0x000fe20000000a00 */
[----:B------:R-:W-:Y:S01]  /*fbf0*/  IMAD.X R2, RZ, RZ, ~R2, P0 ;  /* 0x000000ffff027224 */ /* 0x000fe200000e0e02 */
[----:B------:R-:W-:-:S03]  /*fc00*/  ISETP.NE.U32.AND P0, PT, RZ, UR10, PT ;  /* 0x0000000aff007c0c */ /* 0x000fc6000bf05070 */
[----:B------:R-:W-:Y:S01]  /*fc10*/  IMAD R4, R2, UR8, RZ ;  /* 0x0000000802047c24 */ /* 0x000fe2000f8e02ff */
[----:B------:R-:W-:Y:S01]  /*fc20*/  ISETP.NE.AND.EX P0, PT, RZ, UR11, PT, P0 ;  /* 0x0000000bff007c0c */ /* 0x000fe2000bf05300 */
[----:B------:R-:W-:Y:S01]  /*fc30*/  IMAD.MOV.U32 R2, RZ, RZ, R14 ;  /* 0x000000ffff027224 */ /* 0x000fe200078e000e */
[----:B------:R-:W2:Y:S03]  /*fc40*/  LDC R15, c[0x0][0x148] ;  /* 0x00005200ff0f7b82 */ /* 0x000ea60000000800 */
[----:B------:R-:W-:Y:S01]  /*fc50*/  IMAD.WIDE.U32 R2, R5, UR8, R2 ;  /* 0x0000000805027c25 */ /* 0x000fe2000f8e0002 */
[----:B------:R-:W-:-:S03]  /*fc60*/  ULDC UR8, c[0x0][0x154] ;  /* 0x0000550000087ab9 */ /* 0x000fc60000000800 */
[----:B------:R-:W-:Y:S02]  /*fc70*/  IMAD R5, R5, UR9, R4 ;  /* 0x0000000905057c24 */ /* 0x000fe4000f8e0204 */
[----:B------:R-:W-:Y:S01]  /*fc80*/  FMUL R4, R7, UR7 ;  /* 0x0000000707047c20 */ /* 0x000fe20008400000 */
[----:B------:R-:W-:Y:S01]  /*fc90*/  ULDC UR7, c[0x0][0x618] ;  /* 0x0001860000077ab9 */ /* 0x000fe20000000800 */
[----:B------:R-:W-:Y:S01]  /*fca0*/  ULDC UR9, c[0x0][0x608] ;  /* 0x0001820000097ab9 */ /* 0x000fe20000000800 */
[----:B------:R-:W-:-:S03]  /*fcb0*/  IMAD.IADD R3, R3, 0x1, R5 ;  /* 0x0000000103037824 */ /* 0x000fc600078e0205 */
[----:B------:R-:W3:Y:S02]  /*fcc0*/  F2I.U32.TRUNC.NTZ R4, R4 ;  /* 0x0000000400047305 */ /* 0x000ee4000020f000 */
[----:B------:R-:W-:Y:S02]  /*fcd0*/  SHF.R.U64 R7, R2, UR7, R3 ;  /* 0x0000000702077c19 */ /* 0x000fe40008001203 */
[----:B-1----:R-:W-:-:S05]  /*fce0*/  I2FP.F32.U32 R2, R10 ;  /* 0x0000000a00027245 */ /* 0x002fca0000201000 */
[----:B------:R-:W-:Y:S01]  /*fcf0*/  FMUL R5, R2, UR8 ;  /* 0x0000000802057c20 */ /* 0x000fe20008400000 */
[----:B------:R-:W-:Y:S01]  /*fd00*/  SHF.R.U32.HI R2, RZ, UR7, R3 ;  /* 0x00000007ff027c19 */ /* 0x000fe20008011603 */
[----:B------:R-:W-:Y:S02]  /*fd10*/  ULDC UR7, c[0x0][0x658] ;  /* 0x0001960000077ab9 */ /* 0x000fe40000000800 */
[----:B------:R1:W4:Y:S01]  /*fd20*/  F2I.U32.TRUNC.NTZ R19, R5 ;  /* 0x0000000500137305 */ /* 0x000322000020f000 */
[----:B------:R-:W-:Y:S01]  /*fd30*/  SHF.R.U64 R16, R7, UR9, R2 ;  /* 0x0000000907107c19 */ /* 0x000fe20008001202 */
[----:B---3--:R-:W-:Y:S01]  /*fd40*/  IMAD.MOV R4, RZ, RZ, -R4 ;  /* 0x000000ffff047224 */ /* 0x008fe200078e0a04 */
[----:B------:R-:W-:-:S03]  /*fd50*/  SHF.R.U32.HI R3, RZ, UR9, R2 ;  /* 0x00000009ff037c19 */ /* 0x000fc60008011602 */
[----:B0-----:R-:W-:Y:S01]  /*fd60*/  IMAD R13, R18, R4, R13 ;  /* 0x00000004120d7224 */ /* 0x001fe200078e020d */
[--C-:B------:R-:W-:Y:S02]  /*fd70*/  SHF.R.U64 R14, R16, UR7, R3.reuse ;  /* 0x00000007100e7c19 */ /* 0x100fe40008001203 */
[----:B------:R-:W-:-:S03]  /*fd80*/  SHF.R.U32.HI R17, RZ, UR7, R3 ;  /* 0x00000007ff117c19 */ /* 0x000fc60008011603 */
[----:B------:R-:W-:Y:S02]  /*fd90*/  IMAD.MOV.U32 R2, RZ, RZ, R14 ;  /* 0x000000ffff027224 */ /* 0x000fe400078e000e */
[----:B------:R-:W-:Y:S01]  /*fda0*/  IMAD.MOV.U32 R3, RZ, RZ, R17 ;  /* 0x000000ffff037224 */ /* 0x000fe200078e0011 */
[----:B-12-4-:R-:W-:Y:S06]  /*fdb0*/  @!P0 BRA `(.L_x_313) ;  /* 0x0000000000288947 */ /* 0x016fec0003800000 */
[----:B------:R-:W-:Y:S02]  /*fdc0*/  ULDC UR7, c[0x0][0x64c] ;  /* 0x0001930000077ab9 */ /* 0x000fe40000000800 */
[----:B------:R-:W-:-:S05]  /*fdd0*/  IADD3 R3, P0, R14, UR7, RZ ;  /* 0x000000070e037c10 */ /* 0x000fca000ff1e0ff */
[----:B------:R-:W-:-:S04]  /*fde0*/  IMAD.X R17, RZ, RZ, R17, P0 ;  /* 0x000000ffff117224 */ /* 0x000fc800000e0611 */
[----:B------:R-:W-:-:S04]  /*fdf0*/  IMAD.WIDE.U32 R4, R17, UR10, RZ ;  /* 0x0000000a11047c25 */ /* 0x000fc8000f8e00ff */
[----:B------:R-:W-:-:S04]  /*fe00*/  IMAD.WIDE.U32 R4, P0, R3, UR11, R4 ;  /* 0x0000000b03047c25 */ /* 0x000fc8000f800004 */
[----:B------:R-:W-:-:S04]  /*fe10*/  IMAD.WIDE.U32 R2, R3, UR10, RZ ;  /* 0x0000000a03027c25 */ /* 0x000fc8000f8e00ff */
[----:B------:R-:W-:Y:S01]  /*fe20*/  IMAD.MOV.U32 R2, RZ, RZ, R5 ;  /* 0x000000ffff027224 */ /* 0x000fe200078e0005 */
[----:B------:R-:W-:Y:S01]  /*fe30*/  IADD3 RZ, P1, R3, R4, RZ ;  /* 0x0000000403ff7210 */ /* 0x000fe20007f3e0ff */
[----:B------:R-:W-:-:S04]  /*fe40*/  IMAD.X R3, RZ, RZ, RZ, P0 ;  /* 0x000000ffff037224 */ /* 0x000fc800000e06ff */
[----:B------:R-:W-:-:S08]  /*fe50*/  IMAD.WIDE.U32.X R2, R17, UR11, R2, P1 ;  /* 0x0000000b11027c25 */ /* 0x000fd000088e0402 */
.L_x_313:
[----:B------:R-:W-:Y:S01]  /*fe60*/  ULDC UR7, c[0x0][0x648] ;  /* 0x0001920000077ab9 */ /* 0x000fe20000000800 */
[----:B------:R-:W-:Y:S01]  /*fe70*/  LOP3.LUT R16, R16, UR6, RZ, 0xc0, !PT ;  /* 0x0000000610107c12 */ /* 0x000fe2000f8ec0ff */
[----:B------:R-:W-:Y:S01]  /*fe80*/  IMAD.MOV R19, RZ, RZ, -R19 ;  /* 0x000000ffff137224 */ /* 0x000fe200078e0a13 */
[----:B------:R-:W-:Y:S01]  /*fe90*/  SHF.R.U64 R3, R2, UR7, R3 ;  /* 0x0000000702037c19 */ /* 0x000fe20008001203 */
[----:B------:R-:W-:Y:S01]  /*fea0*/  ULDC UR7, c[0x0][0x638] ;  /* 0x00018e0000077ab9 */ /* 0x000fe20000000800 */
[----:B------:R-:W-:Y:S01]  /*feb0*/  LOP3.LUT R7, R7, UR4, RZ, 0xc0, !PT ;  /* 0x0000000407077c12 */ /* 0x000fe2000f8ec0ff */
[----:B------:R-:W-:Y:S01]  /*fec0*/  @P2 IMAD R13, R15, R19, R10 ;  /* 0x000000130f0d2224 */ /* 0x000fe200078e020a */
[----:B------:R-:W-:Y:S01]  /*fed0*/  ULDC UR8, c[0x0][0x610] ;  /* 0x0001840000087ab9 */ /* 0x000fe20000000800 */
[----:B------:R-:W-:Y:S02]  /*fee0*/  IMAD.MOV R5, RZ, RZ, -R3 ;  /* 0x000000ffff057224 */ /* 0x000fe400078e0a03 */
[----:B------:R-:W-:-:S02]  /*fef0*/  IMAD R16, R3, UR5, R16 ;  /* 0x0000000503107c24 */ /* 0x000fc4000f8e0210 */
[----:B------:R-:W-:Y:S01]  /*ff00*/  IMAD R14, R5, UR7, R14 ;  /* 0x00000007050e7c24 */ /* 0x000fe2000f8e020e */
[----:B------:R-:W-:Y:S01]  /*ff10*/  ULDC UR7, c[0x0][0x600] ;  /* 0x0001800000077ab9 */ /* 0x000fe20000000800 */
[----:B------:R-:W-:Y:S02]  /*ff20*/  IMAD R13, R16, UR8, R13 ;  /* 0x00000008100d7c24 */ /* 0x000fe4000f8e020d */
[----:B------:R-:W-:Y:S02]  /*ff30*/  IMAD R14, R14, UR7, R7 ;  /* 0x000000070e0e7c24 */ /* 0x000fe4000f8e0207 */
[----:B------:R-:W-:-:S03]  /*ff40*/  IMAD.MOV.U32 R2, RZ, RZ, 0x1 ;  /* 0x00000001ff027424 */ /* 0x000fc600078e00ff */
[----:B------:R-:W-:Y:S02]  /*ff50*/  SEL R7, R14, R13, !P2 ;  /* 0x0000000d0e077207 */ /* 0x000fe40005000000 */
[----:B------:R-:W-:-:S07]  /*ff60*/  SEL R5, R13, R14, !P2 ;  /* 0x0000000e0d057207 */ /* 0x000fce0005000000 */
.L_x_311:
[----:B------:R-:W-:Y:S05]  /*ff70*/  BSYNC B1 ;  /* 0x0000000000017941 */ /* 0x000fea0003800000 */
.L_x_310:
[----:B------:R-:W-:-:S13]  /*ff80*/  LOP3.LUT P0, RZ, R2, 0xff, RZ, 0xc0, !PT ;  /* 0x000000ff02ff7812 */ /* 0x000fda000780c0ff */
[----:B------:R-:W-:Y:S05]  /*ff90*/  @P0 BRA `(.L_x_314) ;  /* 0xfffffff400240947 */ /* 0x000fea000383ffff */
[----:B------:R-:W-:Y:S05]  /*ffa0*/  BSYNC B0 ;  /* 0x0000000000007941 */ /* 0x000fea0003800000 */
.L_x_303:
[----:B------:R-:W-:-:S03]  /*ffb0*/  UMOV UR7, 0xffffffff ;  /* 0xffffffff00077882 */ /* 0x000fc60000000000 */
[----:B------:R-:W-:Y:S05]  /*ffc0*/  BRA.DIV UR7, `(.L_x_315) ;  /* 0x00000006074c7947 */ /* 0x000fea000b800000 */
[----:B------:R-:W-:-:S13]  /*ffd0*/  ELECT P0, URZ, PT ;  /* 0x00000000003f782f */ /* 0x000fda0003800000 */
.L_x_330:
[----:B------:R-:W-:Y:S04]  /*ffe0*/  BSSY B0, `(.L_x_316) ;  /* 0x0000035000007945 */ /* 0x000fe80003800000 */
[----:B------:R-:W-:Y:S05]  /*fff0*/  @!P0 BRA `(.L_x_317) ;  /* 0x0000000000cc8947 */ /* 0x000fea0003800000 */
[----:B------:R-:W-:-:S04]  /*10000*/  ULOP3.LUT UR7, UR13, 0x2, URZ, 0xfc, !UPT ;  /* 0x000000020d077892 */ /* 0x000fc8000f8efc3f */
[----:B------:R-:W-:-:S06]  /*10010*/  UISETP.NE.AND UP0, UPT, UR7, 0x3, UPT ;  /* 0x000000030700788c */ /* 0x000fcc000bf05270 */
[----:B------:R-:W-:-:S13]  /*10020*/  PLOP3.LUT P0, PT, PT, PT, UP0, 0x80, 0x0 ;  /* 0x000000000000781c */ /* 0x000fda0003f0f008 */
[----:B------:R-:W-:Y:S05]  /*10030*/  @!P0 BRA `(.L_x_318) ;  /* 0x0000000000048947 */ /* 0x000fea0003800000 */
[----:B------:R-:W-:Y:S01]  /*10040*/  BPT.TRAP 0x1 ;  /* 0x000000040000795c */ /* 0x000fe20000300000 */
.L_x_318:
[----:B------:R-:W0:Y:S01]  /*10050*/  S2R R3, SR_CgaCtaId ;  /* 0x0000000000037919 */ /* 0x000e220000008800 */
[----:B------:R-:W-:Y:S02]  /*10060*/  MOV R0, 0x400 ;  /* 0x0000040000007802 */ /* 0x000fe40000000f00 */
[----:B------:R-:W-:Y:S02]  /*10070*/  SHF.L.U32 R2, R9, 0x1f, RZ ;  /* 0x0000001f09027819 */ /* 0x000fe400000006ff */
[----:B0-----:R-:W-:-:S05]  /*10080*/  LEA R3, R3, R0, 0x18 ;  /* 0x0000000003037211 */ /* 0x001fca00078ec0ff */
[----:B------:R-:W-:-:S04]  /*10090*/  VIADD R3, R3, 0x28 ;  /* 0x0000002803037836 */ /* 0x000fc80000000000 */
[C---:B------:R-:W-:Y:S02]  /*100a0*/  IMAD R5, R12.reuse, 0x8, R3 ;  /* 0x000000080c057824 */ /* 0x040fe400078e0203 */
[----:B------:R-:W-:Y:S02]  /*100b0*/  VIADD R12, R12, 0x1 ;  /* 0x000000010c0c7836 */ /* 0x000fe40000000000 */
[----:B------:R-:W0:Y:S03]  /*100c0*/  SYNCS.PHASECHK.TRANS64.TRYWAIT P0, [R5+URZ], R2 ;  /* 0x00000002050075a7 */ /* 0x000e26000800017f */
[----:B------:R-:W-:-:S04]  /*100d0*/  ISETP.NE.AND P1, PT, R12, 0x5, PT ;  /* 0x000000050c00780c */ /* 0x000fc80003f25270 */
[----:B------:R-:W-:Y:S02]  /*100e0*/  SEL R0, RZ, 0x1, P1 ;  /* 0x00000001ff007807 */ /* 0x000fe40000800000 */
[----:B------:R-:W-:Y:S02]  /*100f0*/  SEL R12, R12, RZ, P1 ;  /* 0x000000ff0c0c7207 */ /* 0x000fe40000800000 */
[----:B------:R-:W-:-:S03]  /*10100*/  LOP3.LUT R9, R9, R0, RZ, 0x3c, !PT ;  /* 0x0000000009097212 */ /* 0x000fc600078e3cff */
[----:B------:R-:W-:Y:S01]  /*10110*/  IMAD R7, R12, 0x8, R3 ;  /* 0x000000080c077824 */ /* 0x000fe200078e0203 */
[----:B------:R-:W-:Y:S01]  /*10120*/  SHF.L.U32 R4, R9, 0x1f, RZ ;  /* 0x0000001f09047819 */ /* 0x000fe200000006ff */
[----:B0-----:R-:W-:Y:S06]  /*10130*/  @!P0 BRA `(.L_x_319) ;  /* 0x0000000400108947 */ /* 0x001fec0003800000 */
.L_x_331:
[----:B------:R-:W1:Y:S01]  /*10140*/  SYNCS.PHASECHK.TRANS64.TRYWAIT P0, [R7+URZ], R4 ;  /* 0x00000004070075a7 */ /* 0x000e62000800017f */
[----:B------:R-:W-:-:S05]  /*10150*/  VIADD R0, R12, 0x1 ;  /* 0x000000010c007836 */ /* 0x000fca0000000000 */
[----:B------:R-:W-:-:S04]  /*10160*/  ISETP.NE.AND P1, PT, R0, 0x5, PT ;  /* 0x000000050000780c */ /* 0x000fc80003f25270 */
[----:B0-----:R-:W-:Y:S02]  /*10170*/  SEL R2, RZ, 0x1, P1 ;  /* 0x00000001ff027807 */ /* 0x001fe40000800000 */
[----:B------:R-:W-:Y:S02]  /*10180*/  SEL R0, R0, RZ, P1 ;  /* 0x000000ff00007207 */ /* 0x000fe40000800000 */
[----:B------:R-:W-:-:S03]  /*10190*/  LOP3.LUT R9, R9, R2, RZ, 0x3c, !PT ;  /* 0x0000000209097212 */ /* 0x000fc600078e3cff */
[----:B------:R-:W-:Y:S01]  /*101a0*/  IMAD R6, R0, 0x8, R3 ;  /* 0x0000000800067824 */ /* 0x000fe200078e0203 */
[----:B------:R-:W-:Y:S01]  /*101b0*/  SHF.L.U32 R5, R9, 0x1f, RZ ;  /* 0x0000001f09057819 */ /* 0x000fe200000006ff */
[----:B-1----:R-:W-:Y:S06]  /*101c0*/  @!P0 BRA `(.L_x_320) ;  /* 0x0000000400008947 */ /* 0x002fec0003800000 */
.L_x_332:
[----:B------:R-:W1:Y:S01]  /*101d0*/  SYNCS.PHASECHK.TRANS64.TRYWAIT P0, [R6+URZ], R5 ;  /* 0x00000005060075a7 */ /* 0x000e62000800017f */
[----:B------:R-:W-:-:S05]  /*101e0*/  VIADD R0, R0, 0x1 ;  /* 0x0000000100007836 */ /* 0x000fca0000000000 */
[----:B------:R-:W-:-:S04]  /*101f0*/  ISETP.NE.AND P1, PT, R0, 0x5, PT ;  /* 0x000000050000780c */ /* 0x000fc80003f25270 */
[----:B------:R-:W-:Y:S02]  /*10200*/  SEL R2, RZ, 0x1, P1 ;  /* 0x00000001ff027807 */ /* 0x000fe40000800000 */
[----:B------:R-:W-:Y:S02]  /*10210*/  SEL R0, R0, RZ, P1 ;  /* 0x000000ff00007207 */ /* 0x000fe40000800000 */
[----:B------:R-:W-:-:S03]  /*10220*/  LOP3.LUT R9, R9, R2, RZ, 0x3c, !PT ;  /* 0x0000000209097212 */ /* 0x000fc600078e3cff */
[----:B0-----:R-:W-:Y:S01]  /*10230*/  IMAD R7, R0, 0x8, R3 ;  /* 0x0000000800077824 */ /* 0x001fe200078e0203 */
[----:B------:R-:W-:Y:S01]  /*10240*/  SHF.L.U32 R4, R9, 0x1f, RZ ;  /* 0x0000001f09047819 */ /* 0x000fe200000006ff */
[----:B-1----:R-:W-:Y:S06]  /*10250*/  @!P0 BRA `(.L_x_321) ;  /* 0x0000000000f08947 */ /* 0x002fec0003800000 */
.L_x_333:
[----:B------:R-:W1:Y:S01]  /*10260*/  SYNCS.PHASECHK.TRANS64.TRYWAIT P0, [R7+URZ], R4 ;  /* 0x00000004070075a7 */ /* 0x000e62000800017f */
[----:B------:R-:W-:-:S05]  /*10270*/  VIADD R0, R0, 0x1 ;  /* 0x0000000100007836 */ /* 0x000fca0000000000 */
[----:B------:R-:W-:-:S04]  /*10280*/  ISETP.NE.AND P1, PT, R0, 0x5, PT ;  /* 0x000000050000780c */ /* 0x000fc80003f25270 */
[----:B------:R-:W-:Y:S02]  /*10290*/  SEL R2, RZ, 0x1, P1 ;  /* 0x00000001ff027807 */ /* 0x000fe40000800000 */
[----:B------:R-:W-:Y:S02]  /*102a0*/  SEL R0, R0, RZ, P1 ;  /* 0x000000ff00007207 */ /* 0x000fe40000800000 */
[----:B------:R-:W-:Y:S01]  /*102b0*/  LOP3.LUT R2, R9, R2, RZ, 0x3c, !PT ;  /* 0x0000000209027212 */ /* 0x000fe200078e3cff */
[----:B-1----:R-:W-:Y:S06]  /*102c0*/  @!P0 BRA `(.L_x_322) ;  /* 0x0000000000e88947 */ /* 0x002fec0003800000 */
.L_x_334:
[----:B------:R-:W-:Y:S01]  /*102d0*/  IMAD R3, R0, 0x8, R3 ;  /* 0x0000000800037824 */ /* 0x000fe200078e0203 */
[----:B------:R-:W-:-:S07]  /*102e0*/  SHF.L.U32 R0, R2, 0x1f, RZ ;  /* 0x0000001f02007819 */ /* 0x000fce00000006ff */
.L_x_323:
[----:B--2---:R2:W3:Y:S02]  /*102f0*/  SYNCS.PHASECHK.TRANS64.TRYWAIT P0, [R3+URZ], R0 ;  /* 0x00000000030075a7 */ /* 0x0044e4000800017f */
[----:B---3--:R-:W-:Y:S05]  /*10300*/  @!P0 NANOSLEEP.SYNCS 0x989680 ;  /* 0x009896800000895d */ /* 0x008fea0003900000 */
[----:B------:R-:W3:Y:S02]  /*10310*/  @!P0 SYNCS.PHASECHK.TRANS64 P0, [R3+URZ], R0 ;  /* 0x00000000030085a7 */ /* 0x000ee4000800007f */
[----:B---3--:R-:W-:Y:S05]  /*10320*/  @!P0 BRA `(.L_x_323) ;  /* 0xfffffffc00f08947 */ /* 0x008fea000383ffff */
.L_x_317:
[----:B------:R-:W-:Y:S05]  /*10330*/  BSYNC B0 ;  /* 0x0000000000007941 */ /* 0x000fea0003800000 */
.L_x_316:
[----:B------:R-:W-:Y:S05]  /*10340*/  EXIT ;  /* 0x000000000000794d */ /* 0x000fea0003800000 */
.L_x_21:
[----:B-1----:R-:W-:-:S04]  /*10350*/  IMAD.U32 R3, RZ, RZ, UR6 ;  /* 0x00000006ff037e24 */ /* 0x002fc8000f8e00ff */
[----:B------:R1:W2:Y:S03]  /*10360*/  SYNCS.PHASECHK.TRANS64.TRYWAIT P0, [R3+URZ], R0 ;  /* 0x00000000030075a7 */ /* 0x0002a6000800017f */
[----:B--2---:R-:W-:Y:S05]  /*10370*/  @!P0 NANOSLEEP.SYNCS 0x989680 ;  /* 0x009896800000895d */ /* 0x004fea0003900000 */
[----:B------:R-:W2:Y:S02]  /*10380*/  @!P0 SYNCS.PHASECHK.TRANS64 P0, [R3+URZ], R0 ;  /* 0x00000000030085a7 */ /* 0x000ea4000800007f */
[----:B--2---:R-:W-:Y:S05]  /*10390*/  @!P0 BRA `(.L_x_21) ;  /* 0xfffffffc00ec8947 */ /* 0x004fea000383ffff */
[----:B------:R-:W-:Y:S05]  /*103a0*/  BRA `(.L_x_20) ;  /* 0xffffff1800a87947 */ /* 0x000fea000383ffff */
.L_x_27:
[----:B-----5:R1:W-:Y:S02]  /*103b0*/  STL [R1+0x90], R0 ;  /* 0x0000900001007387 */ /* 0x0203e40000100800 */
[----:B-1----:R-:W-:-:S04]  /*103c0*/  IMAD.U32 R0, RZ, RZ, UR9 ;  /* 0x00000009ff007e24 */ /* 0x002fc8000f8e00ff */
[----:B------:R1:W3:Y:S03]  /*103d0*/  SYNCS.PHASECHK.TRANS64.TRYWAIT P0, [R0+URZ], R229 ;  /* 0x000000e5000075a7 */ /* 0x0002e6000800017f */
[----:B---3--:R-:W-:Y:S05]  /*103e0*/  @!P0 NANOSLEEP.SYNCS 0x989680 ;  /* 0x009896800000895d */ /* 0x008fea0003900000 */
[----:B------:R1:W3:Y:S02]  /*103f0*/  @!P0 SYNCS.PHASECHK.TRANS64 P0, [R0+URZ], R229 ;  /* 0x000000e5000085a7 */ /* 0x0002e4000800007f */
[----:B-1----:R1:W5:Y:S02]  /*10400*/  LDL.LU R0, [R1+0x90] ;  /* 0x0000900001007983 */ /* 0x0023640000300800 */
[----:B-1-3--:R-:W-:Y:S05]  /*10410*/  @!P0 BRA `(.L_x_27) ;  /* 0xfffffffc00e48947 */ /* 0x00afea000383ffff */
[----:B------:R-:W-:Y:S05]  /*10420*/  BRA `(.L_x_26) ;  /* 0xffffff2c001c7947 */ /* 0x000fea000383ffff */
.L_x_304:
[----:B------:R-:W-:Y:S01]  /*10430*/  BSSY B1, `(.L_x_324) ;  /* 0x0000006000017945 */ /* 0x000fe20003800000 */
[----:B------:R-:W-:-:S07]  /*10440*/  IMAD.MOV.U32 R2, RZ, RZ, -0x1 ;  /* 0xffffffffff027424 */ /* 0x000fce00078e00ff */
[----:B------:R-:W-:Y:S05]  /*10450*/  WARPSYNC.COLLECTIVE R2, `(.L_x_325) ;  /* 0x00000000020c7348 */ /* 0x000fea0003c00000 */
[----:B------:R-:W-:Y:S02]  /*10460*/  ELECT P0, UR62, PT ;  /* 0x00000000003e782f */ /* 0x000fe40003800000 */
[----:B------:R-:W-:Y:S01]  /*10470*/  MOV R2, UR62 ;  /* 0x0000003e00027c02 */ /* 0x000fe20008000f00 */
[----:B------:R-:W-:Y:S10]  /*10480*/  ENDCOLLECTIVE ;  /* 0x000000000000791b */ /* 0x000ff40003800000 */
.L_x_325:
[----:B------:R-:W-:Y:S05]  /*10490*/  BSYNC B1 ;  /* 0x0000000000017941 */ /* 0x000fea0003800000 */
.L_x_324:
[----:B------:R-:W-:Y:S05]  /*104a0*/  BRA `(.L_x_326) ;  /* 0xffffffec00ec7947 */ /* 0x000fea000383ffff */
.L_x_307:
[----:B0-----:R0:W2:Y:S02]  /*104b0*/  SYNCS.PHASECHK.TRANS64.TRYWAIT P0, [R13+URZ+0x28], R4 ;  /* 0x000028040d0075a7 */ /* 0x0010a4000800017f */
[----:B--2---:R-:W-:Y:S05]  /*104c0*/  @!P0 NANOSLEEP.SYNCS 0x989680 ;  /* 0x009896800000895d */ /* 0x004fea0003900000 */
[----:B------:R-:W2:Y:S02]  /*104d0*/  @!P0 SYNCS.PHASECHK.TRANS64 P0, [R13+URZ+0x28], R4 ;  /* 0x000028040d0085a7 */ /* 0x000ea4000800007f */
[----:B--2---:R-:W-:Y:S05]  /*104e0*/  @!P0 BRA `(.L_x_307) ;  /* 0xfffffffc00f08947 */ /* 0x004fea000383ffff */
[----:B------:R-:W-:Y:S05]  /*104f0*/  BRA `(.L_x_327) ;  /* 0xfffffff000287947 */ /* 0x000fea000383ffff */
.L_x_315:
[----:B------:R-:W-:Y:S01]  /*10500*/  BSSY B0, `(.L_x_328) ;  /* 0x0000006000007945 */ /* 0x000fe20003800000 */
[----:B------:R-:W-:-:S07]  /*10510*/  IMAD.MOV.U32 R2, RZ, RZ, -0x1 ;  /* 0xffffffffff027424 */ /* 0x000fce00078e00ff */
[----:B------:R-:W-:Y:S05]  /*10520*/  WARPSYNC.COLLECTIVE R2, `(.L_x_329) ;  /* 0x00000000020c7348 */ /* 0x000fea0003c00000 */
[----:B------:R-:W-:Y:S02]  /*10530*/  ELECT P0, UR62, PT ;  /* 0x00000000003e782f */ /* 0x000fe40003800000 */
[----:B------:R-:W-:Y:S01]  /*10540*/  MOV R2, UR62 ;  /* 0x0000003e00027c02 */ /* 0x000fe20008000f00 */
[----:B------:R-:W-:Y:S10]  /*10550*/  ENDCOLLECTIVE ;  /* 0x000000000000791b */ /* 0x000ff40003800000 */
.L_x_329:
[----:B------:R-:W-:Y:S05]  /*10560*/  BSYNC B0 ;  /* 0x0000000000007941 */ /* 0x000fea0003800000 */
.L_x_328:
[----:B------:R-:W-:Y:S05]  /*10570*/  BRA `(.L_x_330) ;  /* 0xfffffff800987947 */ /* 0x000fea000383ffff */
.L_x_319:
[----:B0-----:R0:W1:Y:S02]  /*10580*/  SYNCS.PHASECHK.TRANS64.TRYWAIT P0, [R5+URZ], R2 ;  /* 0x00000002050075a7 */ /* 0x001064000800017f */
[----:B-1----:R-:W-:Y:S05]  /*10590*/  @!P0 NANOSLEEP.SYNCS 0x989680 ;  /* 0x009896800000895d */ /* 0x002fea0003900000 */
[----:B------:R-:W1:Y:S02]  /*105a0*/  @!P0 SYNCS.PHASECHK.TRANS64 P0, [R5+URZ], R2 ;  /* 0x00000002050085a7 */ /* 0x000e64000800007f */
[----:B-1----:R-:W-:Y:S05]  /*105b0*/  @!P0 BRA `(.L_x_319) ;  /* 0xfffffffc00f08947 */ /* 0x002fea000383ffff */
[----:B------:R-:W-:Y:S05]  /*105c0*/  BRA `(.L_x_331) ;  /* 0xfffffff800dc7947 */ /* 0x000fea000383ffff */
.L_x_320:
[----:B0-----:R0:W1:Y:S02]  /*105d0*/  SYNCS.PHASECHK.TRANS64.TRYWAIT P0, [R7+URZ], R4 ;  /* 0x00000004070075a7 */ /* 0x001064000800017f */
[----:B-1----:R-:W-:Y:S05]  /*105e0*/  @!P0 NANOSLEEP.SYNCS 0x989680 ;  /* 0x009896800000895d */ /* 0x002fea0003900000 */
[----:B------:R-:W1:Y:S02]  /*105f0*/  @!P0 SYNCS.PHASECHK.TRANS64 P0, [R7+URZ], R4 ;  /* 0x00000004070085a7 */ /* 0x000e64000800007f */
[----:B-1----:R-:W-:Y:S05]  /*10600*/  @!P0 BRA `(.L_x_320) ;  /* 0xfffffffc00f08947 */ /* 0x002fea000383ffff */
[----:B------:R-:W-:Y:S05]  /*10610*/  BRA `(.L_x_332) ;  /* 0xfffffff800ec7947 */ /* 0x000fea000383ffff */
.L_x_321:
[----:B0-----:R0:W1:Y:S02]  /*10620*/  SYNCS.PHASECHK.TRANS64.TRYWAIT P0, [R6+URZ], R5 ;  /* 0x00000005060075a7 */ /* 0x001064000800017f */
[----:B-1----:R-:W-:Y:S05]  /*10630*/  @!P0 NANOSLEEP.SYNCS 0x989680 ;  /* 0x009896800000895d */ /* 0x002fea0003900000 */
[----:B------:R-:W1:Y:S02]  /*10640*/  @!P0 SYNCS.PHASECHK.TRANS64 P0, [R6+URZ], R5 ;  /* 0x00000005060085a7 */ /* 0x000e64000800007f */
[----:B-1----:R-:W-:Y:S05]  /*10650*/  @!P0 BRA `(.L_x_321) ;  /* 0xfffffffc00f08947 */ /* 0x002fea000383ffff */
[----:B------:R-:W-:Y:S05]  /*10660*/  BRA `(.L_x_333) ;  /* 0xfffffff800fc7947 */ /* 0x000fea000383ffff */
.L_x_322:
[----:B-1----:R1:W2:Y:S02]  /*10670*/  SYNCS.PHASECHK.TRANS64.TRYWAIT P0, [R7+URZ], R4 ;  /* 0x00000004070075a7 */ /* 0x0022a4000800017f */
[----:B--2---:R-:W-:Y:S05]  /*10680*/  @!P0 NANOSLEEP.SYNCS 0x989680 ;  /* 0x009896800000895d */ /* 0x004fea0003900000 */
[----:B------:R-:W2:Y:S02]  /*10690*/  @!P0 SYNCS.PHASECHK.TRANS64 P0, [R7+URZ], R4 ;  /* 0x00000004070085a7 */ /* 0x000ea4000800007f */
[----:B--2---:R-:W-:Y:S05]  /*106a0*/  @!P0 BRA `(.L_x_322) ;  /* 0xfffffffc00f08947 */ /* 0x004fea000383ffff */
[----:B------:R-:W-:Y:S05]  /*106b0*/  BRA `(.L_x_334) ;  /* 0xfffffffc00047947 */ /* 0x000fea000383ffff */
.L_x_335:
[----:B------:R-:W-:-:S00]  /*106c0*/  BRA `(.L_x_335) ;  /* 0xfffffffc00fc7947 */ /* 0x000fc0000383ffff */
[----:B------:R-:W-:-:S00]  /*106d0*/  NOP ;  /* 0x0000000000007918 */ /* 0x000fc00000000000 */
        /* <DEDUP_REMOVED lines=10> */
.L_x_336:


//--------------------- .nv.shared._ZN7cutlass13device_kernelINS_4gemm6kernel13GemmUniversalIN4cute5tupleIJiiiiEEENS1_10collective13CollectiveMmaINS1_37MainloopSm90TmaGmmaWarpSpecializedFP8ILi5ENS5_IJNS4_1CILi2EEENSA_ILi1EEESC_EEENS1_35KernelTmaWarpSpecializedCooperativeEEENS5_IJNSA_ILi128EEENSA_ILi256EEENSA_ILi64EEEEEENS_12float_e4m3_tENS5_IJlSC_lEEESK_SL_NS4_8TiledMMAINS4_8MMA_AtomIJNS4_4SM904GMMA31MMA_64x256x32_F32E4M3E4M3_SS_TNILNSP_7ScaleInE1ELSR_1EEEEEENS4_6LayoutISD_NS5_IJSC_NSA_ILi0EEESV_EEEEENS5_IJNS4_10UnderscoreESY_SY_EEEEENS4_13SM90_TMA_LOADENS4_14ComposedLayoutINS4_7SwizzleILi2ELi4ELi3EEENS4_18smem_ptr_flag_bitsILi8EEENSU_INS5_IJNSA_ILi8EEESI_EEENS5_IJSI_SC_EEEEEEEvNS4_8identityENS4_23SM90_TMA_LOAD_MULTICASTES1B_vS1C_EENS_8epilogue10collective6detail29Sm90TmaWarpSpecializedAdapterINS1G_15DefaultEpilogueISK_SL_SL_NS1F_6thread17LinearCombinationISK_Li1EffLNS1K_9ScaleType4KindE0ELNS_15FloatRoundStyleE2ESK_EENS1_15EpilogueDefaultEEEEEvvEEEEvNT_6ParamsE --------------------------
	.section	.nv.shared._ZN7cutlass13device_kernelINS_4gemm6kernel13GemmUniversalIN4cute5tupleIJiiiiEEENS1_10collective13CollectiveMmaINS1_37MainloopSm90TmaGmmaWarpSpecializedFP8ILi5ENS5_IJNS4_1CILi2EEENSA_ILi1EEESC_EEENS1_35KernelTmaWarpSpecializedCooperativeEEENS5_IJNSA_ILi128EEENSA_ILi256EEENSA_ILi64EEEEEENS_12float_e4m3_tENS5_IJlSC_lEEESK_SL_NS4_8TiledMMAINS4_8MMA_AtomIJNS4_4SM904GMMA31MMA_64x256x32_F32E4M3E4M3_SS_TNILNSP_7ScaleInE1ELSR_1EEEEEENS4_6LayoutISD_NS5_IJSC_NSA_ILi0EEESV_EEEEENS5_IJNS4_10UnderscoreESY_SY_EEEEENS4_13SM90_TMA_LOADENS4_14ComposedLayoutINS4_7SwizzleILi2ELi4ELi3EEENS4_18smem_ptr_flag_bitsILi8EEENSU_INS5_IJNSA_ILi8EEESI_EEENS5_IJSI_SC_EEEEEEEvNS4_8identityENS4_23SM90_TMA_LOAD_MULTICASTES1B_vS1C_EENS_8epilogue10collective6detail29Sm90TmaWarpSpecializedAdapterINS1G_15DefaultEpilogueISK_SL_SL_NS1F_6thread17LinearCombinationISK_Li1EffLNS1K_9ScaleType4KindE0ELNS_15FloatRoundStyleE2ESK_EENS1_15EpilogueDefaultEEEEEvvEEEEvNT_6ParamsE,"aw",@nobits
	.sectionflags	@""
	.align	16
	.zero		1024


//--------------------- .nv.shared.reserved.0     --------------------------
	.section	.nv.shared.reserved.0,"aw",@nobits
	.weak		__nv_reservedSMEM_offset_0_alias
	.size		__nv_reservedSMEM_offset_0_alias, 0, 0
	.other		__nv_reservedSMEM_offset_0_alias,@"STO_CUDA_RESERVED_SHARED STV_DEFAULT"
__nv_reservedSMEM_offset_0_alias:
	.zero		0


//--------------------- .nv.global                --------------------------
	.section	.nv.global,"aw",@nobits
.nv.global:
	.type		_ZN39_INTERNAL_69c88ddb_4_k_cu_979ae34a_56144cute1_E,@object
	.size		_ZN39_INTERNAL_69c88ddb_4_k_cu_979ae34a_56144cute1_E,(_ZN39_INTERNAL_69c88ddb_4_k_cu_979ae34a_56144cuda3std3__45__cpo6cbeginE - _ZN39_INTERNAL_69c88ddb_4_k_cu_979ae34a_56144cute1_E)
_ZN39_INTERNAL_69c88ddb_4_k_cu_979ae34a_56144cute1_E:
	.zero		1
	.type		_ZN39_INTERNAL_69c88ddb_4_k_cu_979ae34a_56144cuda3std3__45__cpo6cbeginE,@object
	.size		_ZN39_INTERNAL_69c88ddb_4_k_cu_979ae34a_56144cuda3std3__45__cpo6cbeginE,(_ZN39_INTERNAL_69c88ddb_4_k_cu_979ae34a_56144cuda3std3__48in_placeE - _ZN39_INTERNAL_69c88ddb_4_k_cu_979ae34a_56144cuda3std3__45__cpo6cbeginE)
_ZN39_INTERNAL_69c88ddb_4_k_cu_979ae34a_56144cuda3std3__45__cpo6cbeginE:
	.zero		1
	.type		_ZN39_INTERNAL_69c88ddb_4_k_cu_979ae34a_56144cuda3std3__48in_placeE,@object
	.size		_ZN39_INTERNAL_69c88ddb_4_k_cu_979ae34a_56144cuda3std3__48in_placeE,(_ZN39_INTERNAL_69c88ddb_4_k_cu_979ae34a_56144cuda3std6ranges3__45__cpo9iter_moveE - _ZN39_INTERNAL_69c88ddb_4_k_cu_979ae34a_56144cuda3std3__48in_placeE)
_ZN39_INTERNAL_69c88ddb_4_k_cu_979ae34a_56144cuda3std3__48in_placeE:
	.zero		1
	.type		_ZN39_INTERNAL_69c88ddb_4_k_cu_979ae34a_56144cuda3std6ranges3__45__cpo9iter_moveE,@object
	.size		_ZN39_INTERNAL_69c88ddb_4_k_cu_979ae34a_56144cuda3std6ranges3__45__cpo9iter_moveE,(_ZN39_INTERNAL_69c88ddb_4_k_cu_979ae34a_56144cuda3std3__45__cpo5beginE - _ZN39_INTERNAL_69c88ddb_4_k_cu_979ae34a_56144cuda3std6ranges3__45__cpo9iter_moveE)
_ZN39_INTERNAL_69c88ddb_4_k_cu_979ae34a_56144cuda3std6ranges3__45__cpo9iter_moveE:
	.zero		1
	.type		_ZN39_INTERNAL_69c88ddb_4_k_cu_979ae34a_56144cuda3std3__45__cpo5beginE,@object
	.size		_ZN39_INTERNAL_69c88ddb_4_k_cu_979ae34a_56144cuda3std3__45__cpo5beginE,(_ZN39_INTERNAL_69c88ddb_4_k_cu_979ae34a_56144cuda3std3__441_GLOBAL__N__69c88ddb_4_k_cu_979ae34a_56146ignoreE - _ZN39_INTERNAL_69c88ddb_4_k_cu_979ae34a_56144cuda3std3__45__cpo5beginE)
_ZN39_INTERNAL_69c88ddb_4_k_cu_979ae34a_56144cuda3std3__45__cpo5beginE:
	.zero		1
	.type		_ZN39_INTERNAL_69c88ddb_4_k_cu_979ae34a_56144cuda3std3__441_GLOBAL__N__69c88ddb_4_k_cu_979ae34a_56146ignoreE,@object
	.size		_ZN39_INTERNAL_69c88ddb_4_k_cu_979ae34a_56144cuda3std3__441_GLOBAL__N__69c88ddb_4_k_cu_979ae34a_56146ignoreE,(_ZN39_INTERNAL_69c88ddb_4_k_cu_979ae34a_56144cute7productE - _ZN39_INTERNAL_69c88ddb_4_k_cu_979ae34a_56144cuda3std3__441_GLOBAL__N__69c88ddb_4_k_cu_979ae34a_56146ignoreE)
_ZN39_INTERNAL_69c88ddb_4_k_cu_979ae34a_56144cuda3std3__441_GLOBAL__N__69c88ddb_4_k_cu_979ae34a_56146ignoreE:
	.zero		1
	.type		_ZN39_INTERNAL_69c88ddb_4_k_cu_979ae34a_56144cute7productE,@object
	.size		_ZN39_INTERNAL_69c88ddb_4_k_cu_979ae34a_56144cute7productE,(_ZN39_INTERNAL_69c88ddb_4_k_cu_979ae34a_56144cuda3std3__45__cpo3endE - _ZN39_INTERNAL_69c88ddb_4_k_cu_979ae34a_56144cute7productE)
_ZN39_INTERNAL_69c88ddb_4_k_cu_979ae34a_56144cute7productE:
	.zero		1
	.type		_ZN39_INTERNAL_69c88ddb_4_k_cu_979ae34a_56144cuda3std3__45__cpo3endE,@object
	.size		_ZN39_INTERNAL_69c88ddb_4_k_cu_979ae34a_56144cuda3std3__45__cpo3endE,(_ZN39_INTERNAL_69c88ddb_4_k_cu_979ae34a_56144cuda3std3__419piecewise_constructE - _ZN39_INTERNAL_69c88ddb_4_k_cu_979ae34a_56144cuda3std3__45__cpo3endE)
_ZN39_INTERNAL_69c88ddb_4_k_cu_979ae34a_56144cuda3std3__45__cpo3endE:
	.zero		1
	.type		_ZN39_INTERNAL_69c88ddb_4_k_cu_979ae34a_56144cuda3std3__419piecewise_constructE,@object
	.size		_ZN39_INTERNAL_69c88ddb_4_k_cu_979ae34a_56144cuda3std3__419piecewise_constructE,(_ZN39_INTERNAL_69c88ddb_4_k_cu_979ae34a_56144cuda3std3__45__cpo4cendE - _ZN39_INTERNAL_69c88ddb_4_k_cu_979ae34a_56144cuda3std3__419piecewise_constructE)
_ZN39_INTERNAL_69c88ddb_4_k_cu_979ae34a_56144cuda3std3__419piecewise_constructE:
	.zero		1
	.type		_ZN39_INTERNAL_69c88ddb_4_k_cu_979ae34a_56144cuda3std3__45__cpo4cendE,@object
	.size		_ZN39_INTERNAL_69c88ddb_4_k_cu_979ae34a_56144cuda3std3__45__cpo4cendE,(_ZN39_INTERNAL_69c88ddb_4_k_cu_979ae34a_56144cuda3std6ranges3__45__cpo4swapE - _ZN39_INTERNAL_69c88ddb_4_k_cu_979ae34a_56144cuda3std3__45__cpo4cendE)
_ZN39_INTERNAL_69c88ddb_4_k_cu_979ae34a_56144cuda3std3__45__cpo4cendE:
	.zero		1
	.type		_ZN39_INTERNAL_69c88ddb_4_k_cu_979ae34a_56144cuda3std6ranges3__45__cpo4swapE,@object
	.size		_ZN39_INTERNAL_69c88ddb_4_k_cu_979ae34a_56144cuda3std6ranges3__45__cpo4swapE,(.L_7 - _ZN39_INTERNAL_69c88ddb_4_k_cu_979ae34a_56144cuda3std6ranges3__45__cpo4swapE)
_ZN39_INTERNAL_69c88ddb_4_k_cu_979ae34a_56144cuda3std6ranges3__45__cpo4swapE:
	.zero		1
.L_7:


//--------------------- .nv.constant0._ZN7cutlass13device_kernelINS_4gemm6kernel13GemmUniversalIN4cute5tupleIJiiiiEEENS1_10collective13CollectiveMmaINS1_37MainloopSm90TmaGmmaWarpSpecializedFP8ILi5ENS5_IJNS4_1CILi2EEENSA_ILi1EEESC_EEENS1_35KernelTmaWarpSpecializedCooperativeEEENS5_IJNSA_ILi128EEENSA_ILi256EEENSA_ILi64EEEEEENS_12float_e4m3_tENS5_IJlSC_lEEESK_SL_NS4_8TiledMMAINS4_8MMA_AtomIJNS4_4SM904GMMA31MMA_64x256x32_F32E4M3E4M3_SS_TNILNSP_7ScaleInE1ELSR_1EEEEEENS4_6LayoutISD_NS5_IJSC_NSA_ILi0EEESV_EEEEENS5_IJNS4_10UnderscoreESY_SY_EEEEENS4_13SM90_TMA_LOADENS4_14ComposedLayoutINS4_7SwizzleILi2ELi4ELi3EEENS4_18smem_ptr_flag_bitsILi8EEENSU_INS5_IJNSA_ILi8EEESI_EEENS5_IJSI_SC_EEEEEEEvNS4_8identityENS4_23SM90_TMA_LOAD_MULTICASTES1B_vS1C_EENS_8epilogue10collective6detail29Sm90TmaWarpSpecializedAdapterINS1G_15DefaultEpilogueISK_SL_SL_NS1F_6thread17LinearCombinationISK_Li1EffLNS1K_9ScaleType4KindE0ELNS_15FloatRoundStyleE2ESK_EENS1_15EpilogueDefaultEEEEEvvEEEEvNT_6ParamsE --------------------------
	.section	.nv.constant0._ZN7cutlass13device_kernelINS_4gemm6kernel13GemmUniversalIN4cute5tupleIJiiiiEEENS1_10collective13CollectiveMmaINS1_37MainloopSm90TmaGmmaWarpSpecializedFP8ILi5ENS5_IJNS4_1CILi2EEENSA_ILi1EEESC_EEENS1_35KernelTmaWarpSpecializedCooperativeEEENS5_IJNSA_ILi128EEENSA_ILi256EEENSA_ILi64EEEEEENS_12float_e4m3_tENS5_IJlSC_lEEESK_SL_NS4_8TiledMMAINS4_8MMA_AtomIJNS4_4SM904GMMA31MMA_64x256x32_F32E4M3E4M3_SS_TNILNSP_7ScaleInE1ELSR_1EEEEEENS4_6LayoutISD_NS5_IJSC_NSA_ILi0EEESV_EEEEENS5_IJNS4_10UnderscoreESY_SY_EEEEENS4_13SM90_TMA_LOADENS4_14ComposedLayoutINS4_7SwizzleILi2ELi4ELi3EEENS4_18smem_ptr_flag_bitsILi8EEENSU_INS5_IJNSA_ILi8EEESI_EEENS5_IJSI_SC_EEEEEEEvNS4_8identityENS4_23SM90_TMA_LOAD_MULTICASTES1B_vS1C_EENS_8epilogue10collective6detail29Sm90TmaWarpSpecializedAdapterINS1G_15DefaultEpilogueISK_SL_SL_NS1F_6thread17LinearCombinationISK_Li1EffLNS1K_9ScaleType4KindE0ELNS_15FloatRoundStyleE2ESK_EENS1_15EpilogueDefaultEEEEEvvEEEEvNT_6ParamsE,"a",@progbits
	.sectionflags	@""
	.align	4
.nv.constant0._ZN7cutlass13device_kernelINS_4gemm6kernel13GemmUniversalIN4cute5tupleIJiiiiEEENS1_10collective13CollectiveMmaINS1_37MainloopSm90TmaGmmaWarpSpecializedFP8ILi5ENS5_IJNS4_1CILi2EEENSA_ILi1EEESC_EEENS1_35KernelTmaWarpSpecializedCooperativeEEENS5_IJNSA_ILi128EEENSA_ILi256EEENSA_ILi64EEEEEENS_12float_e4m3_tENS5_IJlSC_lEEESK_SL_NS4_8TiledMMAINS4_8MMA_AtomIJNS4_4SM904GMMA31MMA_64x256x32_F32E4M3E4M3_SS_TNILNSP_7ScaleInE1ELSR_1EEEEEENS4_6LayoutISD_NS5_IJSC_NSA_ILi0EEESV_EEEEENS5_IJNS4_10UnderscoreESY_SY_EEEEENS4_13SM90_TMA_LOADENS4_14ComposedLayoutINS4_7SwizzleILi2ELi4ELi3EEENS4_18smem_ptr_flag_bitsILi8EEENSU_INS5_IJNSA_ILi8EEESI_EEENS5_IJSI_SC_EEEEEEEvNS4_8identityENS4_23SM90_TMA_LOAD_MULTICASTES1B_vS1C_EENS_8epilogue10collective6detail29Sm90TmaWarpSpecializedAdapterINS1G_15DefaultEpilogueISK_SL_SL_NS1F_6thread17LinearCombinationISK_Li1EffLNS1K_9ScaleType4KindE0ELNS_15FloatRoundStyleE2ESK_EENS1_15EpilogueDefaultEEEEEvvEEEEvNT_6ParamsE:
	.zero		1664


//--------------------- SYMBOLS --------------------------

	.type		.nv.reservedSmem.offset0,@object
	.size		.nv.reservedSmem.offset0,0x4
